//
// Generated by NVIDIA NVVM Compiler
//
// Compiler Build ID: CL-36424714
// Cuda compilation tools, release 13.0, V13.0.88
// Based on NVVM 20.0.0
//

.version 9.0
.target sm_100
.address_size 64

	// .globl	_Z10knn_kernelPK6float2iS1_iPSt4pairIifEi
.extern .shared .align 16 .b8 shared_mem[];

.visible .entry _Z10knn_kernelPK6float2iS1_iPSt4pairIifEi(
	.param .u64 .ptr .align 1 _Z10knn_kernelPK6float2iS1_iPSt4pairIifEi_param_0,
	.param .u32 _Z10knn_kernelPK6float2iS1_iPSt4pairIifEi_param_1,
	.param .u64 .ptr .align 1 _Z10knn_kernelPK6float2iS1_iPSt4pairIifEi_param_2,
	.param .u32 _Z10knn_kernelPK6float2iS1_iPSt4pairIifEi_param_3,
	.param .u64 .ptr .align 1 _Z10knn_kernelPK6float2iS1_iPSt4pairIifEi_param_4,
	.param .u32 _Z10knn_kernelPK6float2iS1_iPSt4pairIifEi_param_5
)
{
	.local .align 16 .b8 	__local_depot0[24576];
	.reg .b64 	%SP;
	.reg .b64 	%SPL;
	.reg .pred 	%p<102>;
	.reg .b32 	%r<485>;
	.reg .b32 	%f<150>;
	.reg .b64 	%rd<278>;

	mov.u64 	%SPL, __local_depot0;
	ld.param.u64 	%rd45, [_Z10knn_kernelPK6float2iS1_iPSt4pairIifEi_param_0];
	ld.param.u32 	%r148, [_Z10knn_kernelPK6float2iS1_iPSt4pairIifEi_param_1];
	ld.param.u64 	%rd46, [_Z10knn_kernelPK6float2iS1_iPSt4pairIifEi_param_2];
	ld.param.u32 	%r146, [_Z10knn_kernelPK6float2iS1_iPSt4pairIifEi_param_3];
	ld.param.u64 	%rd47, [_Z10knn_kernelPK6float2iS1_iPSt4pairIifEi_param_4];
	ld.param.u32 	%r147, [_Z10knn_kernelPK6float2iS1_iPSt4pairIifEi_param_5];
	cvta.to.global.u64 	%rd1, %rd47;
	add.u64 	%rd2, %SPL, 0;
	add.u64 	%rd3, %SPL, 12288;
	add.u64 	%rd4, %SPL, 4096;
	add.u64 	%rd5, %SPL, 16384;
	add.u64 	%rd6, %SPL, 8192;
	add.u64 	%rd7, %SPL, 20480;
	mov.u32 	%r1, %ctaid.x;
	setp.ge.s32 	%p1, %r1, %r148;
	@%p1 bra 	$L__BB0_133;
	cvta.to.global.u64 	%rd54, %rd45;
	mul.wide.u32 	%rd55, %r1, 8;
	add.s64 	%rd56, %rd54, %rd55;
	ld.global.nc.v2.f32 	{%f1, %f2}, [%rd56];
	mov.u32 	%r2, %ntid.x;
	mov.u32 	%r3, %tid.x;
	setp.ge.s32 	%p2, %r3, %r146;
	mov.b32 	%r431, 0;
	@%p2 bra 	$L__BB0_6;
	cvta.to.global.u64 	%rd8, %rd46;
	mov.b32 	%r431, 0;
	mov.u32 	%r425, %r3;
$L__BB0_3:
	mov.u32 	%r427, %r431;
	mul.wide.u32 	%rd57, %r425, 8;
	add.s64 	%rd58, %rd8, %rd57;
	ld.global.nc.v2.f32 	{%f50, %f51}, [%rd58];
	sub.f32 	%f52, %f1, %f50;
	sub.f32 	%f53, %f2, %f51;
	mul.f32 	%f54, %f53, %f53;
	fma.rn.f32 	%f3, %f52, %f52, %f54;
	setp.ge.s32 	%p3, %r427, %r147;
	@%p3 bra 	$L__BB0_44;
	mul.wide.s32 	%rd68, %r427, 4;
	add.s64 	%rd69, %rd2, %rd68;
	st.local.f32 	[%rd69], %f3;
	add.s64 	%rd70, %rd3, %rd68;
	st.local.u32 	[%rd70], %r425;
	add.s32 	%r431, %r427, 1;
	setp.lt.s32 	%p10, %r427, 1;
	@%p10 bra 	$L__BB0_43;
$L__BB0_5:
	add.s32 	%r12, %r427, -1;
	shr.u32 	%r13, %r12, 1;
	mul.wide.u32 	%rd71, %r13, 4;
	add.s64 	%rd9, %rd2, %rd71;
	ld.local.f32 	%f4, [%rd9];
	mul.wide.u32 	%rd72, %r427, 4;
	add.s64 	%rd10, %rd2, %rd72;
	ld.local.f32 	%f5, [%rd10];
	setp.geu.f32 	%p11, %f4, %f5;
	@%p11 bra 	$L__BB0_43;
	bra.uni 	$L__BB0_42;
$L__BB0_6:
	setp.ge.s32 	%p14, %r431, %r147;
	@%p14 bra 	$L__BB0_19;
	sub.s32 	%r5, %r147, %r431;
	and.b32  	%r6, %r5, 15;
	sub.s32 	%r156, %r431, %r147;
	setp.gt.u32 	%p15, %r156, -16;
	@%p15 bra 	$L__BB0_10;
	and.b32  	%r7, %r5, -16;
	mov.b32 	%r438, 0;
$L__BB0_9:
	.pragma "nounroll";
	mul.wide.s32 	%rd77, %r431, 4;
	add.s64 	%rd78, %rd2, %rd77;
	mov.b32 	%r158, 2139095039;
	st.local.u32 	[%rd78], %r158;
	add.s64 	%rd79, %rd3, %rd77;
	mov.b32 	%r159, -1;
	st.local.u32 	[%rd79], %r159;
	st.local.u32 	[%rd78+4], %r158;
	st.local.u32 	[%rd79+4], %r159;
	st.local.u32 	[%rd78+8], %r158;
	st.local.u32 	[%rd79+8], %r159;
	st.local.u32 	[%rd78+12], %r158;
	st.local.u32 	[%rd79+12], %r159;
	st.local.u32 	[%rd78+16], %r158;
	st.local.u32 	[%rd79+16], %r159;
	st.local.u32 	[%rd78+20], %r158;
	st.local.u32 	[%rd79+20], %r159;
	st.local.u32 	[%rd78+24], %r158;
	st.local.u32 	[%rd79+24], %r159;
	st.local.u32 	[%rd78+28], %r158;
	st.local.u32 	[%rd79+28], %r159;
	st.local.u32 	[%rd78+32], %r158;
	st.local.u32 	[%rd79+32], %r159;
	st.local.u32 	[%rd78+36], %r158;
	st.local.u32 	[%rd79+36], %r159;
	st.local.u32 	[%rd78+40], %r158;
	st.local.u32 	[%rd79+40], %r159;
	st.local.u32 	[%rd78+44], %r158;
	st.local.u32 	[%rd79+44], %r159;
	st.local.u32 	[%rd78+48], %r158;
	st.local.u32 	[%rd79+48], %r159;
	st.local.u32 	[%rd78+52], %r158;
	st.local.u32 	[%rd79+52], %r159;
	st.local.u32 	[%rd78+56], %r158;
	st.local.u32 	[%rd79+56], %r159;
	st.local.u32 	[%rd78+60], %r158;
	st.local.u32 	[%rd79+60], %r159;
	add.s32 	%r431, %r431, 16;
	add.s32 	%r438, %r438, 16;
	setp.eq.s32 	%p16, %r438, %r7;
	@%p16 bra 	$L__BB0_10;
	bra.uni 	$L__BB0_9;
$L__BB0_10:
	setp.eq.s32 	%p17, %r6, 0;
	@%p17 bra 	$L__BB0_19;
	and.b32  	%r24, %r5, 7;
	setp.lt.u32 	%p18, %r6, 8;
	@%p18 bra 	$L__BB0_13;
	mul.wide.s32 	%rd80, %r431, 4;
	add.s64 	%rd81, %rd2, %rd80;
	mov.b32 	%r160, 2139095039;
	st.local.u32 	[%rd81], %r160;
	add.s64 	%rd82, %rd3, %rd80;
	mov.b32 	%r161, -1;
	st.local.u32 	[%rd82], %r161;
	st.local.u32 	[%rd81+4], %r160;
	st.local.u32 	[%rd82+4], %r161;
	st.local.u32 	[%rd81+8], %r160;
	st.local.u32 	[%rd82+8], %r161;
	st.local.u32 	[%rd81+12], %r160;
	st.local.u32 	[%rd82+12], %r161;
	st.local.u32 	[%rd81+16], %r160;
	st.local.u32 	[%rd82+16], %r161;
	st.local.u32 	[%rd81+20], %r160;
	st.local.u32 	[%rd82+20], %r161;
	st.local.u32 	[%rd81+24], %r160;
	st.local.u32 	[%rd82+24], %r161;
	st.local.u32 	[%rd81+28], %r160;
	st.local.u32 	[%rd82+28], %r161;
	add.s32 	%r431, %r431, 8;
$L__BB0_13:
	setp.eq.s32 	%p19, %r24, 0;
	@%p19 bra 	$L__BB0_19;
	and.b32  	%r27, %r5, 3;
	setp.lt.u32 	%p20, %r24, 4;
	@%p20 bra 	$L__BB0_16;
	mul.wide.s32 	%rd83, %r431, 4;
	add.s64 	%rd84, %rd2, %rd83;
	mov.b32 	%r162, 2139095039;
	st.local.u32 	[%rd84], %r162;
	add.s64 	%rd85, %rd3, %rd83;
	mov.b32 	%r163, -1;
	st.local.u32 	[%rd85], %r163;
	st.local.u32 	[%rd84+4], %r162;
	st.local.u32 	[%rd85+4], %r163;
	st.local.u32 	[%rd84+8], %r162;
	st.local.u32 	[%rd85+8], %r163;
	st.local.u32 	[%rd84+12], %r162;
	st.local.u32 	[%rd85+12], %r163;
	add.s32 	%r431, %r431, 4;
$L__BB0_16:
	setp.eq.s32 	%p21, %r27, 0;
	@%p21 bra 	$L__BB0_19;
	mov.b32 	%r436, 0;
$L__BB0_18:
	.pragma "nounroll";
	mul.wide.s32 	%rd86, %r431, 4;
	add.s64 	%rd87, %rd2, %rd86;
	mov.b32 	%r165, 2139095039;
	st.local.u32 	[%rd87], %r165;
	add.s64 	%rd88, %rd3, %rd86;
	mov.b32 	%r166, -1;
	st.local.u32 	[%rd88], %r166;
	add.s32 	%r431, %r431, 1;
	add.s32 	%r436, %r436, 1;
	setp.ne.s32 	%p22, %r436, %r27;
	@%p22 bra 	$L__BB0_18;
$L__BB0_19:
	setp.lt.s32 	%p23, %r147, 2;
	@%p23 bra 	$L__BB0_25;
	mov.b32 	%r439, 1;
$L__BB0_21:
	mul.wide.u32 	%rd89, %r439, 4;
	add.s64 	%rd90, %rd2, %rd89;
	ld.local.f32 	%f6, [%rd90];
	add.s64 	%rd91, %rd3, %rd89;
	ld.local.u32 	%r42, [%rd91];
	mov.u32 	%r440, %r439;
$L__BB0_22:
	add.s32 	%r44, %r440, -1;
	mul.wide.u32 	%rd92, %r44, 4;
	add.s64 	%rd12, %rd2, %rd92;
	ld.local.f32 	%f7, [%rd12];
	setp.leu.f32 	%p24, %f7, %f6;
	mov.u32 	%r441, %r440;
	@%p24 bra 	$L__BB0_24;
	st.local.f32 	[%rd12+4], %f7;
	add.s64 	%rd94, %rd3, %rd92;
	ld.local.u32 	%r169, [%rd94];
	st.local.u32 	[%rd94+4], %r169;
	setp.gt.s32 	%p25, %r440, 1;
	mov.b32 	%r441, 0;
	mov.u32 	%r440, %r44;
	@%p25 bra 	$L__BB0_22;
$L__BB0_24:
	mul.wide.s32 	%rd95, %r441, 4;
	add.s64 	%rd96, %rd2, %rd95;
	st.local.f32 	[%rd96], %f6;
	add.s64 	%rd97, %rd3, %rd95;
	st.local.u32 	[%rd97], %r42;
	add.s32 	%r439, %r439, 1;
	setp.eq.s32 	%p26, %r439, %r147;
	@%p26 bra 	$L__BB0_25;
	bra.uni 	$L__BB0_21;
$L__BB0_25:
	setp.lt.s32 	%p27, %r147, 1;
	@%p27 bra 	$L__BB0_38;
	mul.lo.s32 	%r38, %r147, %r3;
	and.b32  	%r39, %r147, 15;
	setp.lt.u32 	%p28, %r147, 16;
	mov.b32 	%r443, 0;
	@%p28 bra 	$L__BB0_29;
	and.b32  	%r443, %r147, 2147483632;
	mov.b32 	%r442, 0;
$L__BB0_28:
	.pragma "nounroll";
	mul.wide.u32 	%rd98, %r442, 4;
	add.s64 	%rd99, %rd3, %rd98;
	ld.local.v4.u32 	{%r172, %r173, %r174, %r175}, [%rd99];
	add.s32 	%r176, %r442, %r38;
	shl.b32 	%r177, %r176, 3;
	mov.u32 	%r178, shared_mem;
	add.s32 	%r179, %r178, %r177;
	add.s64 	%rd100, %rd2, %rd98;
	ld.local.v4.u32 	{%r180, %r181, %r182, %r183}, [%rd100];
	st.shared.v2.u32 	[%r179], {%r172, %r180};
	st.shared.v2.u32 	[%r179+8], {%r173, %r181};
	st.shared.v2.u32 	[%r179+16], {%r174, %r182};
	st.shared.v2.u32 	[%r179+24], {%r175, %r183};
	ld.local.v4.u32 	{%r184, %r185, %r186, %r187}, [%rd99+16];
	ld.local.v4.u32 	{%r188, %r189, %r190, %r191}, [%rd100+16];
	st.shared.v2.u32 	[%r179+32], {%r184, %r188};
	st.shared.v2.u32 	[%r179+40], {%r185, %r189};
	st.shared.v2.u32 	[%r179+48], {%r186, %r190};
	st.shared.v2.u32 	[%r179+56], {%r187, %r191};
	ld.local.v4.u32 	{%r192, %r193, %r194, %r195}, [%rd99+32];
	ld.local.v4.u32 	{%r196, %r197, %r198, %r199}, [%rd100+32];
	st.shared.v2.u32 	[%r179+64], {%r192, %r196};
	st.shared.v2.u32 	[%r179+72], {%r193, %r197};
	st.shared.v2.u32 	[%r179+80], {%r194, %r198};
	st.shared.v2.u32 	[%r179+88], {%r195, %r199};
	ld.local.v4.u32 	{%r200, %r201, %r202, %r203}, [%rd99+48];
	ld.local.v4.u32 	{%r204, %r205, %r206, %r207}, [%rd100+48];
	st.shared.v2.u32 	[%r179+96], {%r200, %r204};
	st.shared.v2.u32 	[%r179+104], {%r201, %r205};
	st.shared.v2.u32 	[%r179+112], {%r202, %r206};
	st.shared.v2.u32 	[%r179+120], {%r203, %r207};
	add.s32 	%r442, %r442, 16;
	setp.ne.s32 	%p29, %r442, %r443;
	@%p29 bra 	$L__BB0_28;
$L__BB0_29:
	setp.eq.s32 	%p30, %r39, 0;
	@%p30 bra 	$L__BB0_38;
	and.b32  	%r50, %r147, 7;
	setp.lt.u32 	%p31, %r39, 8;
	@%p31 bra 	$L__BB0_32;
	mul.wide.u32 	%rd101, %r443, 4;
	add.s64 	%rd102, %rd3, %rd101;
	ld.local.u32 	%r208, [%rd102];
	add.s32 	%r209, %r443, %r38;
	shl.b32 	%r210, %r209, 3;
	mov.u32 	%r211, shared_mem;
	add.s32 	%r212, %r211, %r210;
	add.s64 	%rd103, %rd2, %rd101;
	ld.local.u32 	%r213, [%rd103];
	st.shared.v2.u32 	[%r212], {%r208, %r213};
	ld.local.u32 	%r214, [%rd102+4];
	ld.local.u32 	%r215, [%rd103+4];
	st.shared.v2.u32 	[%r212+8], {%r214, %r215};
	ld.local.u32 	%r216, [%rd102+8];
	ld.local.u32 	%r217, [%rd103+8];
	st.shared.v2.u32 	[%r212+16], {%r216, %r217};
	ld.local.u32 	%r218, [%rd102+12];
	ld.local.u32 	%r219, [%rd103+12];
	st.shared.v2.u32 	[%r212+24], {%r218, %r219};
	ld.local.u32 	%r220, [%rd102+16];
	ld.local.u32 	%r221, [%rd103+16];
	st.shared.v2.u32 	[%r212+32], {%r220, %r221};
	ld.local.u32 	%r222, [%rd102+20];
	ld.local.u32 	%r223, [%rd103+20];
	st.shared.v2.u32 	[%r212+40], {%r222, %r223};
	ld.local.u32 	%r224, [%rd102+24];
	ld.local.u32 	%r225, [%rd103+24];
	st.shared.v2.u32 	[%r212+48], {%r224, %r225};
	ld.local.u32 	%r226, [%rd102+28];
	ld.local.u32 	%r227, [%rd103+28];
	st.shared.v2.u32 	[%r212+56], {%r226, %r227};
	add.s32 	%r443, %r443, 8;
$L__BB0_32:
	setp.eq.s32 	%p32, %r50, 0;
	@%p32 bra 	$L__BB0_38;
	and.b32  	%r53, %r147, 3;
	setp.lt.u32 	%p33, %r50, 4;
	@%p33 bra 	$L__BB0_35;
	mul.wide.u32 	%rd104, %r443, 4;
	add.s64 	%rd105, %rd3, %rd104;
	ld.local.u32 	%r228, [%rd105];
	add.s32 	%r229, %r443, %r38;
	shl.b32 	%r230, %r229, 3;
	mov.u32 	%r231, shared_mem;
	add.s32 	%r232, %r231, %r230;
	add.s64 	%rd106, %rd2, %rd104;
	ld.local.u32 	%r233, [%rd106];
	st.shared.v2.u32 	[%r232], {%r228, %r233};
	ld.local.u32 	%r234, [%rd105+4];
	ld.local.u32 	%r235, [%rd106+4];
	st.shared.v2.u32 	[%r232+8], {%r234, %r235};
	ld.local.u32 	%r236, [%rd105+8];
	ld.local.u32 	%r237, [%rd106+8];
	st.shared.v2.u32 	[%r232+16], {%r236, %r237};
	ld.local.u32 	%r238, [%rd105+12];
	ld.local.u32 	%r239, [%rd106+12];
	st.shared.v2.u32 	[%r232+24], {%r238, %r239};
	add.s32 	%r443, %r443, 4;
$L__BB0_35:
	setp.eq.s32 	%p34, %r53, 0;
	@%p34 bra 	$L__BB0_38;
	mov.b32 	%r447, 0;
	mov.u32 	%r244, shared_mem;
$L__BB0_37:
	.pragma "nounroll";
	mul.wide.u32 	%rd107, %r443, 4;
	add.s64 	%rd108, %rd3, %rd107;
	ld.local.u32 	%r241, [%rd108];
	add.s32 	%r242, %r443, %r38;
	shl.b32 	%r243, %r242, 3;
	add.s32 	%r245, %r244, %r243;
	add.s64 	%rd109, %rd2, %rd107;
	ld.local.u32 	%r246, [%rd109];
	st.shared.v2.u32 	[%r245], {%r241, %r246};
	add.s32 	%r443, %r443, 1;
	add.s32 	%r447, %r447, 1;
	setp.ne.s32 	%p35, %r447, %r53;
	@%p35 bra 	$L__BB0_37;
$L__BB0_38:
	bar.sync 	0;
	setp.ne.s32 	%p36, %r3, 0;
	@%p36 bra 	$L__BB0_133;
	setp.lt.s32 	%p37, %r147, 1;
	@%p37 bra 	$L__BB0_61;
	and.b32  	%r60, %r147, 7;
	setp.lt.u32 	%p38, %r147, 8;
	mov.b32 	%r448, 0;
	@%p38 bra 	$L__BB0_53;
	and.b32  	%r448, %r147, 2147483640;
	mov.b32 	%r479, 0;
	mov.u32 	%r250, shared_mem;
	bra.uni 	$L__BB0_52;
$L__BB0_42:
	st.local.f32 	[%rd9], %f5;
	st.local.f32 	[%rd10], %f4;
	add.s64 	%rd74, %rd3, %rd71;
	ld.local.u32 	%r154, [%rd74];
	add.s64 	%rd76, %rd3, %rd72;
	ld.local.u32 	%r155, [%rd76];
	st.local.u32 	[%rd74], %r155;
	st.local.u32 	[%rd76], %r154;
	setp.lt.u32 	%p12, %r12, 2;
	mov.u32 	%r427, %r13;
	@%p12 bra 	$L__BB0_43;
	bra.uni 	$L__BB0_5;
$L__BB0_43:
	add.s32 	%r425, %r425, %r2;
	setp.lt.s32 	%p13, %r425, %r146;
	@%p13 bra 	$L__BB0_3;
	bra.uni 	$L__BB0_6;
$L__BB0_44:
	ld.local.f32 	%f55, [%rd2];
	setp.geu.f32 	%p4, %f3, %f55;
	mov.u32 	%r431, %r427;
	@%p4 bra 	$L__BB0_43;
	st.local.f32 	[%rd2], %f3;
	st.local.u32 	[%rd3], %r425;
	mov.b32 	%r428, 0;
	mov.u32 	%r430, %r428;
$L__BB0_46:
	shl.b32 	%r152, %r428, 1;
	or.b32  	%r15, %r152, 1;
	add.s32 	%r16, %r152, 2;
	setp.ge.s32 	%p5, %r15, %r147;
	mul.wide.s32 	%rd59, %r152, 4;
	add.s64 	%rd11, %rd2, %rd59;
	@%p5 bra 	$L__BB0_48;
	ld.local.f32 	%f56, [%rd11+4];
	setp.gt.f32 	%p6, %f56, %f3;
	selp.b32 	%r430, %r15, %r428, %p6;
$L__BB0_48:
	setp.ge.s32 	%p7, %r16, %r147;
	@%p7 bra 	$L__BB0_50;
	ld.local.f32 	%f57, [%rd11+8];
	mul.wide.s32 	%rd60, %r430, 4;
	add.s64 	%rd61, %rd2, %rd60;
	ld.local.f32 	%f58, [%rd61];
	setp.gt.f32 	%p8, %f57, %f58;
	selp.b32 	%r430, %r16, %r430, %p8;
$L__BB0_50:
	setp.eq.s32 	%p9, %r430, %r428;
	mov.u32 	%r431, %r427;
	@%p9 bra 	$L__BB0_43;
	mul.wide.s32 	%rd62, %r428, 4;
	add.s64 	%rd63, %rd2, %rd62;
	mul.wide.s32 	%rd64, %r430, 4;
	add.s64 	%rd65, %rd2, %rd64;
	ld.local.f32 	%f59, [%rd65];
	st.local.f32 	[%rd63], %f59;
	st.local.f32 	[%rd65], %f3;
	add.s64 	%rd66, %rd3, %rd62;
	add.s64 	%rd67, %rd3, %rd64;
	ld.local.u32 	%r153, [%rd67];
	st.local.u32 	[%rd66], %r153;
	st.local.u32 	[%rd67], %r425;
	mov.u32 	%r428, %r430;
	bra.uni 	$L__BB0_46;
$L__BB0_52:
	.pragma "nounroll";
	shl.b32 	%r249, %r479, 3;
	add.s32 	%r251, %r250, %r249;
	ld.shared.v4.u32 	{%r252, %r253, %r254, %r255}, [%r251];
	mul.wide.u32 	%rd110, %r479, 4;
	add.s64 	%rd111, %rd2, %rd110;
	add.s64 	%rd112, %rd3, %rd110;
	ld.shared.v4.u32 	{%r256, %r257, %r258, %r259}, [%r251+16];
	mov.b32 	%f60, %r259;
	mov.b32 	%f61, %r257;
	mov.b32 	%f62, %r255;
	mov.b32 	%f63, %r253;
	st.local.v4.f32 	[%rd111], {%f63, %f62, %f61, %f60};
	st.local.v4.u32 	[%rd112], {%r252, %r254, %r256, %r258};
	ld.shared.v4.u32 	{%r260, %r261, %r262, %r263}, [%r251+32];
	ld.shared.v4.u32 	{%r264, %r265, %r266, %r267}, [%r251+48];
	mov.b32 	%f64, %r267;
	mov.b32 	%f65, %r265;
	mov.b32 	%f66, %r263;
	mov.b32 	%f67, %r261;
	st.local.v4.f32 	[%rd111+16], {%f67, %f66, %f65, %f64};
	st.local.v4.u32 	[%rd112+16], {%r260, %r262, %r264, %r266};
	add.s32 	%r479, %r479, 8;
	setp.eq.s32 	%p39, %r479, %r448;
	@%p39 bra 	$L__BB0_53;
	bra.uni 	$L__BB0_52;
$L__BB0_53:
	setp.eq.s32 	%p40, %r60, 0;
	@%p40 bra 	$L__BB0_61;
	and.b32  	%r63, %r147, 3;
	setp.lt.u32 	%p41, %r60, 4;
	@%p41 bra 	$L__BB0_56;
	shl.b32 	%r268, %r448, 3;
	mov.u32 	%r269, shared_mem;
	add.s32 	%r270, %r269, %r268;
	ld.shared.v2.u32 	{%r271, %r272}, [%r270];
	mul.wide.u32 	%rd113, %r448, 4;
	add.s64 	%rd114, %rd2, %rd113;
	st.local.u32 	[%rd114], %r272;
	add.s64 	%rd115, %rd3, %rd113;
	st.local.u32 	[%rd115], %r271;
	ld.shared.v2.u32 	{%r273, %r274}, [%r270+8];
	st.local.u32 	[%rd114+4], %r274;
	st.local.u32 	[%rd115+4], %r273;
	ld.shared.v2.u32 	{%r275, %r276}, [%r270+16];
	st.local.u32 	[%rd114+8], %r276;
	st.local.u32 	[%rd115+8], %r275;
	ld.shared.v2.u32 	{%r277, %r278}, [%r270+24];
	st.local.u32 	[%rd114+12], %r278;
	st.local.u32 	[%rd115+12], %r277;
	add.s32 	%r448, %r448, 4;
$L__BB0_56:
	setp.eq.s32 	%p42, %r63, 0;
	@%p42 bra 	$L__BB0_61;
	setp.eq.s32 	%p43, %r63, 1;
	@%p43 bra 	$L__BB0_59;
	shl.b32 	%r279, %r448, 3;
	mov.u32 	%r280, shared_mem;
	add.s32 	%r281, %r280, %r279;
	ld.shared.v2.u32 	{%r282, %r283}, [%r281];
	mul.wide.u32 	%rd116, %r448, 4;
	add.s64 	%rd117, %rd2, %rd116;
	st.local.u32 	[%rd117], %r283;
	add.s64 	%rd118, %rd3, %rd116;
	st.local.u32 	[%rd118], %r282;
	ld.shared.v2.u32 	{%r284, %r285}, [%r281+8];
	st.local.u32 	[%rd117+4], %r285;
	st.local.u32 	[%rd118+4], %r284;
	add.s32 	%r448, %r448, 2;
$L__BB0_59:
	and.b32  	%r286, %r147, 1;
	setp.eq.b32 	%p44, %r286, 1;
	not.pred 	%p45, %p44;
	@%p45 bra 	$L__BB0_61;
	shl.b32 	%r287, %r448, 3;
	mov.u32 	%r288, shared_mem;
	add.s32 	%r289, %r288, %r287;
	ld.shared.v2.u32 	{%r290, %r291}, [%r289];
	mul.wide.u32 	%rd119, %r448, 4;
	add.s64 	%rd120, %rd2, %rd119;
	st.local.u32 	[%rd120], %r291;
	add.s64 	%rd121, %rd3, %rd119;
	st.local.u32 	[%rd121], %r290;
$L__BB0_61:
	setp.lt.s32 	%p46, %r147, 1;
	setp.lt.u32 	%p47, %r2, 2;
	or.pred  	%p48, %p47, %p46;
	@%p48 bra 	$L__BB0_120;
	add.s32 	%r68, %r147, -1;
	and.b32  	%r69, %r147, 7;
	and.b32  	%r70, %r147, 3;
	and.b32  	%r71, %r147, 15;
	and.b32  	%r72, %r147, 2147483640;
	and.b32  	%r73, %r147, 2147483644;
	and.b32  	%r74, %r147, 2147483632;
	neg.s32 	%r75, %r72;
	shl.b32 	%r76, %r147, 3;
	mov.b32 	%r451, 1;
$L__BB0_63:
	setp.lt.u32 	%p49, %r68, 7;
	mul.lo.s32 	%r78, %r451, %r147;
	mov.b32 	%r477, 0;
	@%p49 bra 	$L__BB0_66;
	add.s64 	%rd271, %rd7, 16;
	add.s64 	%rd270, %rd6, 16;
	mov.u32 	%r294, shared_mem;
	mad.lo.s32 	%r295, %r76, %r451, %r294;
	add.s32 	%r452, %r295, 32;
	mov.u32 	%r453, %r75;
$L__BB0_65:
	.pragma "nounroll";
	ld.shared.v2.u32 	{%r296, %r297}, [%r452+-32];
	ld.shared.v2.u32 	{%r298, %r299}, [%r452+-24];
	ld.shared.v2.u32 	{%r300, %r301}, [%r452+-16];
	mov.b32 	%f68, %r301;
	ld.shared.v2.u32 	{%r302, %r303}, [%r452+-8];
	mov.b32 	%f69, %r303;
	mov.b32 	%f70, %r299;
	mov.b32 	%f71, %r297;
	st.local.v4.f32 	[%rd270+-16], {%f71, %f70, %f68, %f69};
	st.local.v4.u32 	[%rd271+-16], {%r296, %r298, %r300, %r302};
	ld.shared.v2.u32 	{%r304, %r305}, [%r452];
	ld.shared.v2.u32 	{%r306, %r307}, [%r452+8];
	ld.shared.v2.u32 	{%r308, %r309}, [%r452+16];
	mov.b32 	%f72, %r309;
	ld.shared.v2.u32 	{%r310, %r311}, [%r452+24];
	mov.b32 	%f73, %r311;
	mov.b32 	%f74, %r307;
	mov.b32 	%f75, %r305;
	st.local.v4.f32 	[%rd270], {%f75, %f74, %f72, %f73};
	st.local.v4.u32 	[%rd271], {%r304, %r306, %r308, %r310};
	add.s32 	%r453, %r453, 8;
	add.s32 	%r452, %r452, 64;
	add.s64 	%rd271, %rd271, 32;
	add.s64 	%rd270, %rd270, 32;
	setp.eq.s32 	%p50, %r453, 0;
	mov.u32 	%r477, %r72;
	@%p50 bra 	$L__BB0_66;
	bra.uni 	$L__BB0_65;
$L__BB0_66:
	setp.eq.s32 	%p51, %r69, 0;
	@%p51 bra 	$L__BB0_74;
	add.s32 	%r312, %r69, -1;
	setp.lt.u32 	%p52, %r312, 3;
	@%p52 bra 	$L__BB0_69;
	add.s32 	%r313, %r477, %r78;
	shl.b32 	%r314, %r313, 3;
	mov.u32 	%r315, shared_mem;
	add.s32 	%r316, %r315, %r314;
	ld.shared.v2.u32 	{%r317, %r318}, [%r316];
	mul.wide.u32 	%rd122, %r477, 4;
	add.s64 	%rd123, %rd6, %rd122;
	st.local.u32 	[%rd123], %r318;
	add.s64 	%rd124, %rd7, %rd122;
	st.local.u32 	[%rd124], %r317;
	ld.shared.v2.u32 	{%r319, %r320}, [%r316+8];
	st.local.u32 	[%rd123+4], %r320;
	st.local.u32 	[%rd124+4], %r319;
	ld.shared.v2.u32 	{%r321, %r322}, [%r316+16];
	st.local.u32 	[%rd123+8], %r322;
	st.local.u32 	[%rd124+8], %r321;
	ld.shared.v2.u32 	{%r323, %r324}, [%r316+24];
	st.local.u32 	[%rd123+12], %r324;
	st.local.u32 	[%rd124+12], %r323;
	add.s32 	%r477, %r477, 4;
$L__BB0_69:
	setp.eq.s32 	%p53, %r70, 0;
	@%p53 bra 	$L__BB0_74;
	setp.eq.s32 	%p54, %r70, 1;
	@%p54 bra 	$L__BB0_72;
	add.s32 	%r325, %r477, %r78;
	shl.b32 	%r326, %r325, 3;
	mov.u32 	%r327, shared_mem;
	add.s32 	%r328, %r327, %r326;
	ld.shared.v2.u32 	{%r329, %r330}, [%r328];
	mul.wide.u32 	%rd125, %r477, 4;
	add.s64 	%rd126, %rd6, %rd125;
	st.local.u32 	[%rd126], %r330;
	add.s64 	%rd127, %rd7, %rd125;
	st.local.u32 	[%rd127], %r329;
	ld.shared.v2.u32 	{%r331, %r332}, [%r328+8];
	st.local.u32 	[%rd126+4], %r332;
	st.local.u32 	[%rd127+4], %r331;
	add.s32 	%r477, %r477, 2;
$L__BB0_72:
	and.b32  	%r333, %r147, 1;
	setp.eq.b32 	%p55, %r333, 1;
	not.pred 	%p56, %p55;
	@%p56 bra 	$L__BB0_74;
	add.s32 	%r334, %r477, %r78;
	shl.b32 	%r335, %r334, 3;
	mov.u32 	%r336, shared_mem;
	add.s32 	%r337, %r336, %r335;
	ld.shared.v2.u32 	{%r338, %r339}, [%r337];
	mul.wide.u32 	%rd128, %r477, 4;
	add.s64 	%rd129, %rd6, %rd128;
	st.local.u32 	[%rd129], %r339;
	add.s64 	%rd130, %rd7, %rd128;
	st.local.u32 	[%rd130], %r338;
$L__BB0_74:
	setp.lt.u32 	%p57, %r68, 3;
	mov.b32 	%r469, 0;
	mov.u32 	%r455, %r469;
	mov.u32 	%r456, %r469;
	@%p57 bra 	$L__BB0_105;
	mov.b32 	%r454, 0;
	mov.u32 	%r455, %r454;
	mov.u32 	%r456, %r454;
$L__BB0_76:
	setp.lt.s32 	%p58, %r456, %r147;
	@%p58 bra 	$L__BB0_79;
	mul.wide.s32 	%rd131, %r455, 4;
	add.s64 	%rd132, %rd6, %rd131;
	ld.local.f32 	%f137, [%rd132];
$L__BB0_78:
	mul.wide.u32 	%rd144, %r454, 4;
	add.s64 	%rd145, %rd4, %rd144;
	st.local.f32 	[%rd145], %f137;
	mul.wide.s32 	%rd146, %r455, 4;
	add.s64 	%rd147, %rd7, %rd146;
	ld.local.u32 	%r343, [%rd147];
	add.s64 	%rd148, %rd5, %rd144;
	st.local.u32 	[%rd148], %r343;
	add.s32 	%r455, %r455, 1;
	bra.uni 	$L__BB0_83;
$L__BB0_79:
	setp.lt.s32 	%p59, %r455, %r147;
	@%p59 bra 	$L__BB0_81;
	mul.wide.s32 	%rd133, %r456, 4;
	add.s64 	%rd134, %rd2, %rd133;
	ld.local.f32 	%f136, [%rd134];
	bra.uni 	$L__BB0_82;
$L__BB0_81:
	mul.wide.s32 	%rd135, %r456, 4;
	add.s64 	%rd136, %rd2, %rd135;
	ld.local.f32 	%f136, [%rd136];
	mul.wide.s32 	%rd137, %r455, 4;
	add.s64 	%rd138, %rd6, %rd137;
	ld.local.f32 	%f137, [%rd138];
	setp.gtu.f32 	%p60, %f136, %f137;
	@%p60 bra 	$L__BB0_78;
$L__BB0_82:
	mul.wide.u32 	%rd139, %r454, 4;
	add.s64 	%rd140, %rd4, %rd139;
	st.local.f32 	[%rd140], %f136;
	mul.wide.s32 	%rd141, %r456, 4;
	add.s64 	%rd142, %rd3, %rd141;
	ld.local.u32 	%r342, [%rd142];
	add.s64 	%rd143, %rd5, %rd139;
	st.local.u32 	[%rd143], %r342;
	add.s32 	%r456, %r456, 1;
$L__BB0_83:
	setp.lt.s32 	%p61, %r456, %r147;
	mul.wide.u32 	%rd149, %r454, 4;
	add.s64 	%rd19, %rd4, %rd149;
	add.s64 	%rd20, %rd5, %rd149;
	@%p61 bra 	$L__BB0_86;
	mul.wide.s32 	%rd150, %r455, 4;
	add.s64 	%rd151, %rd6, %rd150;
	ld.local.f32 	%f139, [%rd151];
$L__BB0_85:
	st.local.f32 	[%rd19+4], %f139;
	mul.wide.s32 	%rd160, %r455, 4;
	add.s64 	%rd161, %rd7, %rd160;
	ld.local.u32 	%r345, [%rd161];
	st.local.u32 	[%rd20+4], %r345;
	add.s32 	%r455, %r455, 1;
	bra.uni 	$L__BB0_90;
$L__BB0_86:
	setp.lt.s32 	%p62, %r455, %r147;
	@%p62 bra 	$L__BB0_88;
	mul.wide.s32 	%rd152, %r456, 4;
	add.s64 	%rd153, %rd2, %rd152;
	ld.local.f32 	%f138, [%rd153];
	bra.uni 	$L__BB0_89;
$L__BB0_88:
	mul.wide.s32 	%rd154, %r456, 4;
	add.s64 	%rd155, %rd2, %rd154;
	ld.local.f32 	%f138, [%rd155];
	mul.wide.s32 	%rd156, %r455, 4;
	add.s64 	%rd157, %rd6, %rd156;
	ld.local.f32 	%f139, [%rd157];
	setp.gtu.f32 	%p63, %f138, %f139;
	@%p63 bra 	$L__BB0_85;
$L__BB0_89:
	st.local.f32 	[%rd19+4], %f138;
	mul.wide.s32 	%rd158, %r456, 4;
	add.s64 	%rd159, %rd3, %rd158;
	ld.local.u32 	%r344, [%rd159];
	st.local.u32 	[%rd20+4], %r344;
	add.s32 	%r456, %r456, 1;
$L__BB0_90:
	setp.lt.s32 	%p64, %r456, %r147;
	@%p64 bra 	$L__BB0_93;
	mul.wide.s32 	%rd162, %r455, 4;
	add.s64 	%rd163, %rd6, %rd162;
	ld.local.f32 	%f141, [%rd163];
$L__BB0_92:
	st.local.f32 	[%rd19+8], %f141;
	mul.wide.s32 	%rd172, %r455, 4;
	add.s64 	%rd173, %rd7, %rd172;
	ld.local.u32 	%r347, [%rd173];
	st.local.u32 	[%rd20+8], %r347;
	add.s32 	%r455, %r455, 1;
	bra.uni 	$L__BB0_97;
$L__BB0_93:
	setp.lt.s32 	%p65, %r455, %r147;
	@%p65 bra 	$L__BB0_95;
	mul.wide.s32 	%rd164, %r456, 4;
	add.s64 	%rd165, %rd2, %rd164;
	ld.local.f32 	%f140, [%rd165];
	bra.uni 	$L__BB0_96;
$L__BB0_95:
	mul.wide.s32 	%rd166, %r456, 4;
	add.s64 	%rd167, %rd2, %rd166;
	ld.local.f32 	%f140, [%rd167];
	mul.wide.s32 	%rd168, %r455, 4;
	add.s64 	%rd169, %rd6, %rd168;
	ld.local.f32 	%f141, [%rd169];
	setp.gtu.f32 	%p66, %f140, %f141;
	@%p66 bra 	$L__BB0_92;
$L__BB0_96:
	st.local.f32 	[%rd19+8], %f140;
	mul.wide.s32 	%rd170, %r456, 4;
	add.s64 	%rd171, %rd3, %rd170;
	ld.local.u32 	%r346, [%rd171];
	st.local.u32 	[%rd20+8], %r346;
	add.s32 	%r456, %r456, 1;
$L__BB0_97:
	setp.lt.s32 	%p67, %r456, %r147;
	@%p67 bra 	$L__BB0_100;
	mul.wide.s32 	%rd174, %r455, 4;
	add.s64 	%rd175, %rd6, %rd174;
	ld.local.f32 	%f143, [%rd175];
$L__BB0_99:
	st.local.f32 	[%rd19+12], %f143;
	mul.wide.s32 	%rd184, %r455, 4;
	add.s64 	%rd185, %rd7, %rd184;
	ld.local.u32 	%r349, [%rd185];
	st.local.u32 	[%rd20+12], %r349;
	add.s32 	%r455, %r455, 1;
	bra.uni 	$L__BB0_104;
$L__BB0_100:
	setp.lt.s32 	%p68, %r455, %r147;
	@%p68 bra 	$L__BB0_102;
	mul.wide.s32 	%rd176, %r456, 4;
	add.s64 	%rd177, %rd2, %rd176;
	ld.local.f32 	%f142, [%rd177];
	bra.uni 	$L__BB0_103;
$L__BB0_102:
	mul.wide.s32 	%rd178, %r456, 4;
	add.s64 	%rd179, %rd2, %rd178;
	ld.local.f32 	%f142, [%rd179];
	mul.wide.s32 	%rd180, %r455, 4;
	add.s64 	%rd181, %rd6, %rd180;
	ld.local.f32 	%f143, [%rd181];
	setp.gtu.f32 	%p69, %f142, %f143;
	@%p69 bra 	$L__BB0_99;
$L__BB0_103:
	st.local.f32 	[%rd19+12], %f142;
	mul.wide.s32 	%rd182, %r456, 4;
	add.s64 	%rd183, %rd3, %rd182;
	ld.local.u32 	%r348, [%rd183];
	st.local.u32 	[%rd20+12], %r348;
	add.s32 	%r456, %r456, 1;
$L__BB0_104:
	add.s32 	%r454, %r454, 4;
	setp.eq.s32 	%p70, %r454, %r73;
	mov.u32 	%r469, %r73;
	@%p70 bra 	$L__BB0_105;
	bra.uni 	$L__BB0_76;
$L__BB0_105:
	setp.eq.s32 	%p71, %r70, 0;
	@%p71 bra 	$L__BB0_154;
	setp.lt.s32 	%p72, %r456, %r147;
	@%p72 bra 	$L__BB0_134;
	mul.wide.s32 	%rd186, %r455, 4;
	add.s64 	%rd187, %rd6, %rd186;
	ld.local.f32 	%f145, [%rd187];
$L__BB0_108:
	mul.wide.u32 	%rd199, %r469, 4;
	add.s64 	%rd200, %rd4, %rd199;
	st.local.f32 	[%rd200], %f145;
	mul.wide.s32 	%rd201, %r455, 4;
	add.s64 	%rd202, %rd7, %rd201;
	ld.local.u32 	%r351, [%rd202];
	add.s64 	%rd203, %rd5, %rd199;
	st.local.u32 	[%rd203], %r351;
	add.s32 	%r455, %r455, 1;
	bra.uni 	$L__BB0_138;
$L__BB0_109:
	setp.eq.s32 	%p85, %r71, 0;
	@%p85 bra 	$L__BB0_119;
	add.s32 	%r374, %r71, -1;
	setp.lt.u32 	%p86, %r374, 7;
	@%p86 bra 	$L__BB0_112;
	mul.wide.u32 	%rd234, %r467, 4;
	add.s64 	%rd235, %rd4, %rd234;
	ld.local.f32 	%f92, [%rd235];
	add.s64 	%rd236, %rd2, %rd234;
	st.local.f32 	[%rd236], %f92;
	add.s64 	%rd237, %rd5, %rd234;
	ld.local.u32 	%r375, [%rd237];
	add.s64 	%rd238, %rd3, %rd234;
	st.local.u32 	[%rd238], %r375;
	ld.local.f32 	%f93, [%rd235+4];
	st.local.f32 	[%rd236+4], %f93;
	ld.local.u32 	%r376, [%rd237+4];
	st.local.u32 	[%rd238+4], %r376;
	ld.local.f32 	%f94, [%rd235+8];
	st.local.f32 	[%rd236+8], %f94;
	ld.local.u32 	%r377, [%rd237+8];
	st.local.u32 	[%rd238+8], %r377;
	ld.local.f32 	%f95, [%rd235+12];
	st.local.f32 	[%rd236+12], %f95;
	ld.local.u32 	%r378, [%rd237+12];
	st.local.u32 	[%rd238+12], %r378;
	ld.local.f32 	%f96, [%rd235+16];
	st.local.f32 	[%rd236+16], %f96;
	ld.local.u32 	%r379, [%rd237+16];
	st.local.u32 	[%rd238+16], %r379;
	ld.local.f32 	%f97, [%rd235+20];
	st.local.f32 	[%rd236+20], %f97;
	ld.local.u32 	%r380, [%rd237+20];
	st.local.u32 	[%rd238+20], %r380;
	ld.local.f32 	%f98, [%rd235+24];
	st.local.f32 	[%rd236+24], %f98;
	ld.local.u32 	%r381, [%rd237+24];
	st.local.u32 	[%rd238+24], %r381;
	ld.local.f32 	%f99, [%rd235+28];
	st.local.f32 	[%rd236+28], %f99;
	ld.local.u32 	%r382, [%rd237+28];
	st.local.u32 	[%rd238+28], %r382;
	add.s32 	%r467, %r467, 8;
$L__BB0_112:
	setp.eq.s32 	%p87, %r69, 0;
	@%p87 bra 	$L__BB0_119;
	add.s32 	%r383, %r69, -1;
	setp.lt.u32 	%p88, %r383, 3;
	@%p88 bra 	$L__BB0_115;
	mul.wide.u32 	%rd239, %r467, 4;
	add.s64 	%rd240, %rd4, %rd239;
	ld.local.f32 	%f100, [%rd240];
	add.s64 	%rd241, %rd2, %rd239;
	st.local.f32 	[%rd241], %f100;
	add.s64 	%rd242, %rd5, %rd239;
	ld.local.u32 	%r384, [%rd242];
	add.s64 	%rd243, %rd3, %rd239;
	st.local.u32 	[%rd243], %r384;
	ld.local.f32 	%f101, [%rd240+4];
	st.local.f32 	[%rd241+4], %f101;
	ld.local.u32 	%r385, [%rd242+4];
	st.local.u32 	[%rd243+4], %r385;
	ld.local.f32 	%f102, [%rd240+8];
	st.local.f32 	[%rd241+8], %f102;
	ld.local.u32 	%r386, [%rd242+8];
	st.local.u32 	[%rd243+8], %r386;
	ld.local.f32 	%f103, [%rd240+12];
	st.local.f32 	[%rd241+12], %f103;
	ld.local.u32 	%r387, [%rd242+12];
	st.local.u32 	[%rd243+12], %r387;
	add.s32 	%r467, %r467, 4;
$L__BB0_115:
	setp.eq.s32 	%p89, %r70, 0;
	@%p89 bra 	$L__BB0_119;
	setp.eq.s32 	%p90, %r70, 1;
	mul.wide.u32 	%rd244, %r467, 4;
	add.s64 	%rd21, %rd4, %rd244;
	ld.local.f32 	%f104, [%rd21];
	add.s64 	%rd22, %rd2, %rd244;
	st.local.f32 	[%rd22], %f104;
	add.s64 	%rd23, %rd5, %rd244;
	ld.local.u32 	%r388, [%rd23];
	add.s64 	%rd24, %rd3, %rd244;
	st.local.u32 	[%rd24], %r388;
	@%p90 bra 	$L__BB0_119;
	setp.eq.s32 	%p91, %r70, 2;
	ld.local.f32 	%f105, [%rd21+4];
	st.local.f32 	[%rd22+4], %f105;
	ld.local.u32 	%r389, [%rd23+4];
	st.local.u32 	[%rd24+4], %r389;
	@%p91 bra 	$L__BB0_119;
	ld.local.f32 	%f106, [%rd21+8];
	st.local.f32 	[%rd22+8], %f106;
	ld.local.u32 	%r390, [%rd23+8];
	st.local.u32 	[%rd24+8], %r390;
$L__BB0_119:
	add.s32 	%r451, %r451, 1;
	setp.eq.s32 	%p92, %r451, %r2;
	@%p92 bra 	$L__BB0_120;
	bra.uni 	$L__BB0_63;
$L__BB0_120:
	setp.lt.s32 	%p93, %r147, 1;
	mul.lo.s32 	%r130, %r147, %r1;
	@%p93 bra 	$L__BB0_133;
	and.b32  	%r131, %r147, 15;
	setp.lt.u32 	%p94, %r147, 16;
	mov.b32 	%r482, 0;
	@%p94 bra 	$L__BB0_124;
	and.b32  	%r482, %r147, 2147483632;
	neg.s32 	%r480, %r482;
	mul.wide.u32 	%rd245, %r130, 8;
	add.s64 	%rd246, %rd245, %rd1;
	add.s64 	%rd274, %rd246, 64;
	add.s64 	%rd273, %rd3, 32;
	add.s64 	%rd272, %rd2, 32;
$L__BB0_123:
	.pragma "nounroll";
	ld.local.v4.u32 	{%r392, %r393, %r394, %r395}, [%rd273+-32];
	st.global.u32 	[%rd274+-64], %r392;
	ld.local.v4.f32 	{%f107, %f108, %f109, %f110}, [%rd272+-32];
	st.global.f32 	[%rd274+-60], %f107;
	st.global.u32 	[%rd274+-56], %r393;
	st.global.f32 	[%rd274+-52], %f108;
	st.global.u32 	[%rd274+-48], %r394;
	st.global.f32 	[%rd274+-44], %f109;
	st.global.u32 	[%rd274+-40], %r395;
	st.global.f32 	[%rd274+-36], %f110;
	ld.local.v4.u32 	{%r396, %r397, %r398, %r399}, [%rd273+-16];
	st.global.u32 	[%rd274+-32], %r396;
	ld.local.v4.f32 	{%f111, %f112, %f113, %f114}, [%rd272+-16];
	st.global.f32 	[%rd274+-28], %f111;
	st.global.u32 	[%rd274+-24], %r397;
	st.global.f32 	[%rd274+-20], %f112;
	st.global.u32 	[%rd274+-16], %r398;
	st.global.f32 	[%rd274+-12], %f113;
	st.global.u32 	[%rd274+-8], %r399;
	st.global.f32 	[%rd274+-4], %f114;
	ld.local.v4.u32 	{%r400, %r401, %r402, %r403}, [%rd273];
	st.global.u32 	[%rd274], %r400;
	ld.local.v4.f32 	{%f115, %f116, %f117, %f118}, [%rd272];
	st.global.f32 	[%rd274+4], %f115;
	st.global.u32 	[%rd274+8], %r401;
	st.global.f32 	[%rd274+12], %f116;
	st.global.u32 	[%rd274+16], %r402;
	st.global.f32 	[%rd274+20], %f117;
	st.global.u32 	[%rd274+24], %r403;
	st.global.f32 	[%rd274+28], %f118;
	ld.local.v4.u32 	{%r404, %r405, %r406, %r407}, [%rd273+16];
	st.global.u32 	[%rd274+32], %r404;
	ld.local.v4.f32 	{%f119, %f120, %f121, %f122}, [%rd272+16];
	st.global.f32 	[%rd274+36], %f119;
	st.global.u32 	[%rd274+40], %r405;
	st.global.f32 	[%rd274+44], %f120;
	st.global.u32 	[%rd274+48], %r406;
	st.global.f32 	[%rd274+52], %f121;
	st.global.u32 	[%rd274+56], %r407;
	st.global.f32 	[%rd274+60], %f122;
	add.s32 	%r480, %r480, 16;
	add.s64 	%rd274, %rd274, 128;
	add.s64 	%rd273, %rd273, 64;
	add.s64 	%rd272, %rd272, 64;
	setp.ne.s32 	%p95, %r480, 0;
	@%p95 bra 	$L__BB0_123;
$L__BB0_124:
	setp.eq.s32 	%p96, %r131, 0;
	@%p96 bra 	$L__BB0_133;
	and.b32  	%r137, %r147, 7;
	setp.lt.u32 	%p97, %r131, 8;
	@%p97 bra 	$L__BB0_127;
	cvt.u64.u32 	%rd247, %r482;
	mul.wide.u32 	%rd248, %r482, 4;
	add.s64 	%rd249, %rd3, %rd248;
	ld.local.u32 	%r408, [%rd249];
	add.s32 	%r409, %r482, %r130;
	mul.wide.u32 	%rd250, %r409, 8;
	add.s64 	%rd251, %rd1, %rd250;
	st.global.u32 	[%rd251], %r408;
	add.s64 	%rd252, %rd2, %rd248;
	ld.local.f32 	%f123, [%rd252];
	st.global.f32 	[%rd251+4], %f123;
	ld.local.u32 	%r410, [%rd249+4];
	cvt.u64.u32 	%rd253, %r130;
	add.s64 	%rd254, %rd247, %rd253;
	shl.b64 	%rd255, %rd254, 3;
	add.s64 	%rd256, %rd1, %rd255;
	st.global.u32 	[%rd256+8], %r410;
	ld.local.f32 	%f124, [%rd252+4];
	st.global.f32 	[%rd256+12], %f124;
	ld.local.u32 	%r411, [%rd249+8];
	st.global.u32 	[%rd256+16], %r411;
	ld.local.f32 	%f125, [%rd252+8];
	st.global.f32 	[%rd256+20], %f125;
	ld.local.u32 	%r412, [%rd249+12];
	st.global.u32 	[%rd256+24], %r412;
	ld.local.f32 	%f126, [%rd252+12];
	st.global.f32 	[%rd256+28], %f126;
	ld.local.u32 	%r413, [%rd249+16];
	st.global.u32 	[%rd256+32], %r413;
	ld.local.f32 	%f127, [%rd252+16];
	st.global.f32 	[%rd256+36], %f127;
	ld.local.u32 	%r414, [%rd249+20];
	st.global.u32 	[%rd256+40], %r414;
	ld.local.f32 	%f128, [%rd252+20];
	st.global.f32 	[%rd256+44], %f128;
	ld.local.u32 	%r415, [%rd249+24];
	st.global.u32 	[%rd256+48], %r415;
	ld.local.f32 	%f129, [%rd252+24];
	st.global.f32 	[%rd256+52], %f129;
	ld.local.u32 	%r416, [%rd249+28];
	st.global.u32 	[%rd256+56], %r416;
	ld.local.f32 	%f130, [%rd252+28];
	st.global.f32 	[%rd256+60], %f130;
	add.s32 	%r482, %r482, 8;
$L__BB0_127:
	setp.eq.s32 	%p98, %r137, 0;
	@%p98 bra 	$L__BB0_133;
	and.b32  	%r140, %r147, 3;
	setp.lt.u32 	%p99, %r137, 4;
	@%p99 bra 	$L__BB0_130;
	cvt.u64.u32 	%rd257, %r482;
	mul.wide.u32 	%rd258, %r482, 4;
	add.s64 	%rd259, %rd3, %rd258;
	ld.local.u32 	%r417, [%rd259];
	add.s32 	%r418, %r482, %r130;
	mul.wide.u32 	%rd260, %r418, 8;
	add.s64 	%rd261, %rd1, %rd260;
	st.global.u32 	[%rd261], %r417;
	add.s64 	%rd262, %rd2, %rd258;
	ld.local.f32 	%f131, [%rd262];
	st.global.f32 	[%rd261+4], %f131;
	ld.local.u32 	%r419, [%rd259+4];
	cvt.u64.u32 	%rd263, %r130;
	add.s64 	%rd264, %rd257, %rd263;
	shl.b64 	%rd265, %rd264, 3;
	add.s64 	%rd266, %rd1, %rd265;
	st.global.u32 	[%rd266+8], %r419;
	ld.local.f32 	%f132, [%rd262+4];
	st.global.f32 	[%rd266+12], %f132;
	ld.local.u32 	%r420, [%rd259+8];
	st.global.u32 	[%rd266+16], %r420;
	ld.local.f32 	%f133, [%rd262+8];
	st.global.f32 	[%rd266+20], %f133;
	ld.local.u32 	%r421, [%rd259+12];
	st.global.u32 	[%rd266+24], %r421;
	ld.local.f32 	%f134, [%rd262+12];
	st.global.f32 	[%rd266+28], %f134;
	add.s32 	%r482, %r482, 4;
$L__BB0_130:
	setp.eq.s32 	%p100, %r140, 0;
	@%p100 bra 	$L__BB0_133;
	add.s32 	%r422, %r482, %r130;
	mul.wide.u32 	%rd267, %r422, 8;
	add.s64 	%rd268, %rd267, %rd1;
	add.s64 	%rd277, %rd268, 4;
	mul.wide.u32 	%rd269, %r482, 4;
	add.s64 	%rd276, %rd2, %rd269;
	add.s64 	%rd275, %rd3, %rd269;
	neg.s32 	%r484, %r140;
$L__BB0_132:
	.pragma "nounroll";
	ld.local.u32 	%r423, [%rd275];
	st.global.u32 	[%rd277+-4], %r423;
	ld.local.f32 	%f135, [%rd276];
	st.global.f32 	[%rd277], %f135;
	add.s64 	%rd277, %rd277, 8;
	add.s64 	%rd276, %rd276, 4;
	add.s64 	%rd275, %rd275, 4;
	add.s32 	%r484, %r484, 1;
	setp.ne.s32 	%p101, %r484, 0;
	@%p101 bra 	$L__BB0_132;
$L__BB0_133:
	ret;
$L__BB0_134:
	setp.lt.s32 	%p73, %r455, %r147;
	@%p73 bra 	$L__BB0_136;
	mul.wide.s32 	%rd188, %r456, 4;
	add.s64 	%rd189, %rd2, %rd188;
	ld.local.f32 	%f144, [%rd189];
	bra.uni 	$L__BB0_137;
$L__BB0_136:
	mul.wide.s32 	%rd190, %r456, 4;
	add.s64 	%rd191, %rd2, %rd190;
	ld.local.f32 	%f144, [%rd191];
	mul.wide.s32 	%rd192, %r455, 4;
	add.s64 	%rd193, %rd6, %rd192;
	ld.local.f32 	%f145, [%rd193];
	setp.gtu.f32 	%p74, %f144, %f145;
	@%p74 bra 	$L__BB0_108;
$L__BB0_137:
	mul.wide.u32 	%rd194, %r469, 4;
	add.s64 	%rd195, %rd4, %rd194;
	st.local.f32 	[%rd195], %f144;
	mul.wide.s32 	%rd196, %r456, 4;
	add.s64 	%rd197, %rd3, %rd196;
	ld.local.u32 	%r350, [%rd197];
	add.s64 	%rd198, %rd5, %rd194;
	st.local.u32 	[%rd198], %r350;
	add.s32 	%r456, %r456, 1;
$L__BB0_138:
	setp.eq.s32 	%p75, %r70, 1;
	@%p75 bra 	$L__BB0_154;
	setp.lt.s32 	%p76, %r456, %r147;
	mul.wide.u32 	%rd204, %r469, 4;
	add.s64 	%rd25, %rd4, %rd204;
	add.s64 	%rd26, %rd5, %rd204;
	@%p76 bra 	$L__BB0_142;
	mul.wide.s32 	%rd205, %r455, 4;
	add.s64 	%rd206, %rd6, %rd205;
	ld.local.f32 	%f147, [%rd206];
$L__BB0_141:
	st.local.f32 	[%rd25+4], %f147;
	mul.wide.s32 	%rd215, %r455, 4;
	add.s64 	%rd216, %rd7, %rd215;
	ld.local.u32 	%r353, [%rd216];
	st.local.u32 	[%rd26+4], %r353;
	add.s32 	%r455, %r455, 1;
	bra.uni 	$L__BB0_146;
$L__BB0_142:
	setp.lt.s32 	%p77, %r455, %r147;
	@%p77 bra 	$L__BB0_144;
	mul.wide.s32 	%rd207, %r456, 4;
	add.s64 	%rd208, %rd2, %rd207;
	ld.local.f32 	%f146, [%rd208];
	bra.uni 	$L__BB0_145;
$L__BB0_144:
	mul.wide.s32 	%rd209, %r456, 4;
	add.s64 	%rd210, %rd2, %rd209;
	ld.local.f32 	%f146, [%rd210];
	mul.wide.s32 	%rd211, %r455, 4;
	add.s64 	%rd212, %rd6, %rd211;
	ld.local.f32 	%f147, [%rd212];
	setp.gtu.f32 	%p78, %f146, %f147;
	@%p78 bra 	$L__BB0_141;
$L__BB0_145:
	st.local.f32 	[%rd25+4], %f146;
	mul.wide.s32 	%rd213, %r456, 4;
	add.s64 	%rd214, %rd3, %rd213;
	ld.local.u32 	%r352, [%rd214];
	st.local.u32 	[%rd26+4], %r352;
	add.s32 	%r456, %r456, 1;
$L__BB0_146:
	setp.eq.s32 	%p79, %r70, 2;
	@%p79 bra 	$L__BB0_154;
	setp.lt.s32 	%p80, %r456, %r147;
	@%p80 bra 	$L__BB0_150;
	mul.wide.s32 	%rd217, %r455, 4;
	add.s64 	%rd218, %rd6, %rd217;
	ld.local.f32 	%f149, [%rd218];
$L__BB0_149:
	st.local.f32 	[%rd25+8], %f149;
	mul.wide.s32 	%rd227, %r455, 4;
	add.s64 	%rd228, %rd7, %rd227;
	ld.local.u32 	%r355, [%rd228];
	st.local.u32 	[%rd26+8], %r355;
	bra.uni 	$L__BB0_154;
$L__BB0_150:
	setp.lt.s32 	%p81, %r455, %r147;
	@%p81 bra 	$L__BB0_152;
	mul.wide.s32 	%rd219, %r456, 4;
	add.s64 	%rd220, %rd2, %rd219;
	ld.local.f32 	%f148, [%rd220];
	bra.uni 	$L__BB0_153;
$L__BB0_152:
	mul.wide.s32 	%rd221, %r456, 4;
	add.s64 	%rd222, %rd2, %rd221;
	ld.local.f32 	%f148, [%rd222];
	mul.wide.s32 	%rd223, %r455, 4;
	add.s64 	%rd224, %rd6, %rd223;
	ld.local.f32 	%f149, [%rd224];
	setp.gtu.f32 	%p82, %f148, %f149;
	@%p82 bra 	$L__BB0_149;
$L__BB0_153:
	st.local.f32 	[%rd25+8], %f148;
	mul.wide.s32 	%rd225, %r456, 4;
	add.s64 	%rd226, %rd3, %rd225;
	ld.local.u32 	%r354, [%rd226];
	st.local.u32 	[%rd26+8], %r354;
$L__BB0_154:
	setp.lt.u32 	%p83, %r68, 15;
	mov.b32 	%r467, 0;
	@%p83 bra 	$L__BB0_109;
	mov.b32 	%r465, 0;
$L__BB0_156:
	.pragma "nounroll";
	mul.wide.u32 	%rd229, %r465, 4;
	add.s64 	%rd230, %rd4, %rd229;
	ld.local.v4.f32 	{%f76, %f77, %f78, %f79}, [%rd230];
	add.s64 	%rd231, %rd2, %rd229;
	add.s64 	%rd232, %rd5, %rd229;
	ld.local.v4.u32 	{%r358, %r359, %r360, %r361}, [%rd232];
	add.s64 	%rd233, %rd3, %rd229;
	st.local.v4.f32 	[%rd231], {%f76, %f77, %f78, %f79};
	st.local.v4.u32 	[%rd233], {%r358, %r359, %r360, %r361};
	ld.local.v4.f32 	{%f80, %f81, %f82, %f83}, [%rd230+16];
	ld.local.v4.u32 	{%r362, %r363, %r364, %r365}, [%rd232+16];
	st.local.v4.f32 	[%rd231+16], {%f80, %f81, %f82, %f83};
	st.local.v4.u32 	[%rd233+16], {%r362, %r363, %r364, %r365};
	ld.local.v4.f32 	{%f84, %f85, %f86, %f87}, [%rd230+32];
	ld.local.v4.u32 	{%r366, %r367, %r368, %r369}, [%rd232+32];
	st.local.v4.f32 	[%rd231+32], {%f84, %f85, %f86, %f87};
	st.local.v4.u32 	[%rd233+32], {%r366, %r367, %r368, %r369};
	ld.local.v4.f32 	{%f88, %f89, %f90, %f91}, [%rd230+48];
	ld.local.v4.u32 	{%r370, %r371, %r372, %r373}, [%rd232+48];
	st.local.v4.f32 	[%rd231+48], {%f88, %f89, %f90, %f91};
	st.local.v4.u32 	[%rd233+48], {%r370, %r371, %r372, %r373};
	add.s32 	%r465, %r465, 16;
	setp.eq.s32 	%p84, %r465, %r74;
	mov.u32 	%r467, %r74;
	@%p84 bra 	$L__BB0_109;
	bra.uni 	$L__BB0_156;

}


// ===== COMPILED SASS (sm_100) =====

	.target	sm_100

	.elftype	@"ET_EXEC"


//--------------------- .note.nv.tkinfo           --------------------------
	.section	.note.nv.tkinfo,"",@"SHT_NOTE"
	.sectionflags	@"SHF_NOTE_NV_TKINFO"
	.tkinfo
        /*0018*/ 	.word	0x00000002
        /*0030*/ 	.string	""
        /*0030*/ 	.string	"ptxas"
        /*0030*/ 	.string	"Cuda compilation tools, release 13.0, V13.0.88"
        /*0030*/ 	.string	"Build cuda_13.0.r13.0/compiler.36424714_0"
        /*0030*/ 	.string	"-arch sm_100 -m 64 "



//--------------------- .note.nv.cuinfo           --------------------------
	.section	.note.nv.cuinfo,"",@"SHT_NOTE"
	.sectionflags	@"SHF_NOTE_NV_CUINFO"
        /*0018*/ 	.short	0x0002
        /*001a*/ 	.short	0x0064
        /*001c*/ 	.short	0x0082
	.zero		2


//--------------------- .nv.info                  --------------------------
	.section	.nv.info,"",@"SHT_CUDA_INFO"
	.align	4


	//----- nvinfo : EIATTR_REGCOUNT
	.align		4
        /*0000*/ 	.byte	0x04, 0x2f
        /*0002*/ 	.short	(.L_1 - .L_0)
	.align		4
.L_0:
        /*0004*/ 	.word	index@(_Z10knn_kernelPK6float2iS1_iPSt4pairIifEi)
        /*0008*/ 	.word	0x00000021


	//----- nvinfo : EIATTR_FRAME_SIZE
	.align		4
.L_1:
        /*000c*/ 	.byte	0x04, 0x11
        /*000e*/ 	.short	(.L_3 - .L_2)
	.align		4
.L_2:
        /*0010*/ 	.word	index@(_Z10knn_kernelPK6float2iS1_iPSt4pairIifEi)
        /*0014*/ 	.word	0x00006000


	//----- nvinfo : EIATTR_MIN_STACK_SIZE
	.align		4
.L_3:
        /*0018*/ 	.byte	0x04, 0x12
        /*001a*/ 	.short	(.L_5 - .L_4)
	.align		4
.L_4:
        /*001c*/ 	.word	index@(_Z10knn_kernelPK6float2iS1_iPSt4pairIifEi)
        /*0020*/ 	.word	0x00006000
.L_5:


//--------------------- .nv.compat                --------------------------
	.section	.nv.compat,"",@"SHT_CUDA_COMPAT_INFO"
	.align	4
        /*0000*/ 	.byte	0x02, 0x09, 0x00, 0x00, 0x02, 0x02, 0x01, 0x00, 0x02, 0x05, 0x05, 0x00, 0x03, 0x07, 0x01, 0x01
        /*0010*/ 	.byte	0x02, 0x03, 0x00, 0x00, 0x02, 0x06, 0x01, 0x00, 0x04, 0x0b, 0x08, 0x00, 0x09, 0x00, 0x00, 0x00
        /*0020*/ 	.byte	0x00, 0x00, 0x00, 0x00


//--------------------- .nv.info._Z10knn_kernelPK6float2iS1_iPSt4pairIifEi --------------------------
	.section	.nv.info._Z10knn_kernelPK6float2iS1_iPSt4pairIifEi,"",@"SHT_CUDA_INFO"
	.sectionflags	@""
	.align	4


	//----- nvinfo : EIATTR_CUDA_API_VERSION
	.align		4
        /*0000*/ 	.byte	0x04, 0x37
        /*0002*/ 	.short	(.L_7 - .L_6)
.L_6:
        /*0004*/ 	.word	0x00000082


	//----- nvinfo : EIATTR_KPARAM_INFO
	.align		4
.L_7:
        /*0008*/ 	.byte	0x04, 0x17
        /*000a*/ 	.short	(.L_9 - .L_8)
.L_8:
        /*000c*/ 	.word	0x00000000
        /*0010*/ 	.short	0x0005
        /*0012*/ 	.short	0x0028
        /*0014*/ 	.byte	0x00, 0xf0, 0x11, 0x00


	//----- nvinfo : EIATTR_KPARAM_INFO
	.align		4
.L_9:
        /*0018*/ 	.byte	0x04, 0x17
        /*001a*/ 	.short	(.L_11 - .L_10)
.L_10:
        /*001c*/ 	.word	0x00000000
        /*0020*/ 	.short	0x0004
        /*0022*/ 	.short	0x0020
        /*0024*/ 	.byte	0x00, 0xf5, 0x21, 0x00


	//----- nvinfo : EIATTR_KPARAM_INFO
	.align		4
.L_11:
        /*0028*/ 	.byte	0x04, 0x17
        /*002a*/ 	.short	(.L_13 - .L_12)
.L_12:
        /*002c*/ 	.word	0x00000000
        /*0030*/ 	.short	0x0003
        /*0032*/ 	.short	0x0018
        /*0034*/ 	.byte	0x00, 0xf0, 0x11, 0x00


	//----- nvinfo : EIATTR_KPARAM_INFO
	.align		4
.L_13:
        /*0038*/ 	.byte	0x04, 0x17
        /*003a*/ 	.short	(.L_15 - .L_14)
.L_14:
        /*003c*/ 	.word	0x00000000
        /*0040*/ 	.short	0x0002
        /*0042*/ 	.short	0x0010
        /*0044*/ 	.byte	0x00, 0xf5, 0x21, 0x00


	//----- nvinfo : EIATTR_KPARAM_INFO
	.align		4
.L_15:
        /*0048*/ 	.byte	0x04, 0x17
        /*004a*/ 	.short	(.L_17 - .L_16)
.L_16:
        /*004c*/ 	.word	0x00000000
        /*0050*/ 	.short	0x0001
        /*0052*/ 	.short	0x0008
        /*0054*/ 	.byte	0x00, 0xf0, 0x11, 0x00


	//----- nvinfo : EIATTR_KPARAM_INFO
	.align		4
.L_17:
        /*0058*/ 	.byte	0x04, 0x17
        /*005a*/ 	.short	(.L_19 - .L_18)
.L_18:
        /*005c*/ 	.word	0x00000000
        /*0060*/ 	.short	0x0000
        /*0062*/ 	.short	0x0000
        /*0064*/ 	.byte	0x00, 0xf5, 0x21, 0x00


	//----- nvinfo : EIATTR_SPARSE_MMA_MASK
	.align		4
.L_19:
        /*0068*/ 	.byte	0x03, 0x50
        /*006a*/ 	.short	0x0000


	//----- nvinfo : EIATTR_MAXREG_COUNT
	.align		4
        /*006c*/ 	.byte	0x03, 0x1b
        /*006e*/ 	.short	0x00ff


	//----- nvinfo : EIATTR_NUM_BARRIERS
	.align		4
        /*0070*/ 	.byte	0x02, 0x4c
        /*0072*/ 	.byte	0x01
	.zero		1


	//----- nvinfo : EIATTR_MERCURY_ISA_VERSION
	.align		4
        /*0074*/ 	.byte	0x03, 0x5f
        /*0076*/ 	.short	0x0101


	//----- nvinfo : EIATTR_VRC_CTA_INIT_COUNT
	.align		4
        /*0078*/ 	.byte	0x02, 0x4a
	.zero		1
	.zero		1


	//----- nvinfo : EIATTR_EXIT_INSTR_OFFSETS
	.align		4
        /*007c*/ 	.byte	0x04, 0x1c
        /*007e*/ 	.short	(.L_21 - .L_20)


	//   ....[0]....
.L_20:
        /*0080*/ 	.word	0x00000050


	//   ....[1]....
        /*0084*/ 	.word	0x000018f0


	//   ....[2]....
        /*0088*/ 	.word	0x00003c50


	//   ....[3]....
        /*008c*/ 	.word	0x00004050


	//   ....[4]....
        /*0090*/ 	.word	0x00004280


	//   ....[5]....
        /*0094*/ 	.word	0x00004410


	//   ....[6]....
        /*0098*/ 	.word	0x00004570


	//----- nvinfo : EIATTR_CRS_STACK_SIZE
	.align		4
.L_21:
        /*009c*/ 	.byte	0x04, 0x1e
        /*009e*/ 	.short	(.L_23 - .L_22)
.L_22:
        /*00a0*/ 	.word	0x00000000


	//----- nvinfo : EIATTR_CBANK_PARAM_SIZE
	.align		4
.L_23:
        /*00a4*/ 	.byte	0x03, 0x19
        /*00a6*/ 	.short	0x002c


	//----- nvinfo : EIATTR_PARAM_CBANK
	.align		4
        /*00a8*/ 	.byte	0x04, 0x0a
        /*00aa*/ 	.short	(.L_25 - .L_24)
	.align		4
.L_24:
        /*00ac*/ 	.word	index@(.nv.constant0._Z10knn_kernelPK6float2iS1_iPSt4pairIifEi)
        /*00b0*/ 	.short	0x0380
        /*00b2*/ 	.short	0x002c


	//----- nvinfo : EIATTR_SW_WAR
	.align		4
.L_25:
        /*00b4*/ 	.byte	0x04, 0x36
        /*00b6*/ 	.short	(.L_27 - .L_26)
.L_26:
        /*00b8*/ 	.word	0x00000008
.L_27:


//--------------------- .nv.callgraph             --------------------------
	.section	.nv.callgraph,"",@"SHT_CUDA_CALLGRAPH"
	.align	4
	.sectionentsize	8
	.align		4
        /*0000*/ 	.word	0x00000000
	.align		4
        /*0004*/ 	.word	0xffffffff
	.align		4
        /*0008*/ 	.word	0x00000000
	.align		4
        /*000c*/ 	.word	0xfffffffe
	.align		4
        /*0010*/ 	.word	0x00000000
	.align		4
        /*0014*/ 	.word	0xfffffffd
	.align		4
        /*0018*/ 	.word	0x00000000
	.align		4
        /*001c*/ 	.word	0xfffffffc


//--------------------- .text._Z10knn_kernelPK6float2iS1_iPSt4pairIifEi --------------------------
	.section	.text._Z10knn_kernelPK6float2iS1_iPSt4pairIifEi,"ax",@progbits
	.align	128
        .global         _Z10knn_kernelPK6float2iS1_iPSt4pairIifEi
        .type           _Z10knn_kernelPK6float2iS1_iPSt4pairIifEi,@function
        .size           _Z10knn_kernelPK6float2iS1_iPSt4pairIifEi,(.L_x_106 - _Z10knn_kernelPK6float2iS1_iPSt4pairIifEi)
        .other          _Z10knn_kernelPK6float2iS1_iPSt4pairIifEi,@"STO_CUDA_ENTRY STV_DEFAULT"
_Z10knn_kernelPK6float2iS1_iPSt4pairIifEi:
.text._Z10knn_kernelPK6float2iS1_iPSt4pairIifEi:
[----:B------:R-:W0:Y:S01]  /*0000*/  LDC R1, c[0x0][0x37c] ;  /* 0x0000df00ff017b82 */ /* 0x000e220000000800 */
[----:B------:R-:W1:Y:S01]  /*0010*/  S2R R2, SR_CTAID.X ;  /* 0x0000000000027919 */ /* 0x000e620000002500 */
[----:B------:R-:W1:Y:S01]  /*0020*/  LDCU UR4, c[0x0][0x388] ;  /* 0x00007100ff0477ac */ /* 0x000e620008000800 */
[----:B0-----:R-:W-:Y:S01]  /*0030*/  VIADD R1, R1, 0xffffa000 ;  /* 0xffffa00001017836 */ /* 0x001fe20000000000 */
[----:B-1----:R-:W-:-:S13]  /*0040*/  ISETP.GE.AND P0, PT, R2, UR4, PT ;  /* 0x0000000402007c0c */ /* 0x002fda000bf06270 */
[----:B------:R-:W-:Y:S05]  /*0050*/  @P0 EXIT ;  /* 0x000000000000094d */ /* 0x000fea0003800000 */
[----:B------:R-:W0:Y:S01]  /*0060*/  S2R R3, SR_TID.X ;  /* 0x0000000000037919 */ /* 0x000e220000002100 */
[----:B------:R-:W0:Y:S01]  /*0070*/  LDCU UR4, c[0x0][0x398] ;  /* 0x00007300ff0477ac */ /* 0x000e220008000800 */
[----:B------:R-:W-:Y:S01]  /*0080*/  BSSY.RECONVERGENT B1, `(.L_x_0) ;  /* 0x000006a000017945 */ /* 0x000fe20003800200 */
[----:B------:R-:W-:Y:S01]  /*0090*/  IMAD.MOV.U32 R14, RZ, RZ, RZ ;  /* 0x000000ffff0e7224 */ /* 0x000fe200078e00ff */
[----:B------:R-:W-:Y:S01]  /*00a0*/  IADD3 R0, PT, PT, R1, 0x3000, RZ ;  /* 0x0000300001007810 */ /* 0x000fe20007ffe0ff */
[----:B------:R-:W1:Y:S01]  /*00b0*/  LDCU.64 UR8, c[0x0][0x358] ;  /* 0x00006b00ff0877ac */ /* 0x000e620008000a00 */
[----:B------:R-:W2:Y:S01]  /*00c0*/  LDCU UR13, c[0x0][0x360] ;  /* 0x00006c00ff0d77ac */ /* 0x000ea20008000800 */
[----:B------:R-:W3:Y:S01]  /*00d0*/  LDCU UR5, c[0x0][0x3a8] ;  /* 0x00007500ff0577ac */ /* 0x000ee20008000800 */
[----:B0-----:R-:W-:-:S13]  /*00e0*/  ISETP.GE.AND P0, PT, R3, UR4, PT ;  /* 0x0000000403007c0c */ /* 0x001fda000bf06270 */
[----:B-123--:R-:W-:Y:S05]  /*00f0*/  @P0 BRA `(.L_x_1) ;  /* 0x0000000400880947 */ /* 0x00efea0003800000 */
[----:B------:R-:W0:Y:S02]  /*0100*/  LDC.64 R12, c[0x0][0x380] ;  /* 0x0000e000ff0c7b82 */ /* 0x000e240000000a00 */
[----:B0-----:R-:W-:-:S06]  /*0110*/  IMAD.WIDE.U32 R12, R2, 0x8, R12 ;  /* 0x00000008020c7825 */ /* 0x001fcc00078e000c */
[----:B------:R-:W5:Y:S01]  /*0120*/  LDG.E.64.CONSTANT R12, desc[UR8][R12.64] ;  /* 0x000000080c0c7981 */ /* 0x000f62000c1e9b00 */
[----:B------:R-:W-:Y:S02]  /*0130*/  IMAD.MOV.U32 R14, RZ, RZ, RZ ;  /* 0x000000ffff0e7224 */ /* 0x000fe400078e00ff */
[----:B------:R-:W-:-:S07]  /*0140*/  IMAD.MOV.U32 R4, RZ, RZ, R3 ;  /* 0x000000ffff047224 */ /* 0x000fce00078e0003 */
.L_x_10:
[----:B-1----:R-:W0:Y:S01]  /*0150*/  LDC.64 R6, c[0x0][0x390] ;  /* 0x0000e400ff067b82 */ /* 0x002e220000000a00 */
[----:B------:R-:W1:Y:S01]  /*0160*/  LDCU UR4, c[0x0][0x3a8] ;  /* 0x00007500ff0477ac */ /* 0x000e620008000800 */
[----:B0-----:R-:W-:-:S06]  /*0170*/  IMAD.WIDE.U32 R6, R4, 0x8, R6 ;  /* 0x0000000804067825 */ /* 0x001fcc00078e0006 */
[----:B------:R-:W2:Y:S01]  /*0180*/  LDG.E.64.CONSTANT R6, desc[UR8][R6.64] ;  /* 0x0000000806067981 */ /* 0x000ea2000c1e9b00 */
[----:B-1----:R-:W-:Y:S01]  /*0190*/  ISETP.GE.AND P0, PT, R14, UR4, PT ;  /* 0x000000040e007c0c */ /* 0x002fe2000bf06270 */
[----:B------:R-:W-:Y:S01]  /*01a0*/  BSSY.RECONVERGENT B0, `(.L_x_2) ;  /* 0x0000053000007945 */ /* 0x000fe20003800200 */
[----:B--2--5:R-:W-:Y:S01]  /*01b0*/  FADD R5, R13, -R7 ;  /* 0x800000070d057221 */ /* 0x024fe20000000000 */
[----:B------:R-:W-:-:S03]  /*01c0*/  FADD R10, R12, -R6 ;  /* 0x800000060c0a7221 */ /* 0x000fc60000000000 */
[----:B------:R-:W-:Y:S01]  /*01d0*/  FMUL R9, R5, R5 ;  /* 0x0000000505097220 */ /* 0x000fe20000400000 */
[----:B------:R-:W-:-:S03]  /*01e0*/  MOV R5, R14 ;  /* 0x0000000e00057202 */ /* 0x000fc60000000f00 */
[----:B------:R-:W-:-:S03]  /*01f0*/  FFMA R10, R10, R10, R9 ;  /* 0x0000000a0a0a7223 */ /* 0x000fc60000000009 */
[----:B------:R-:W-:Y:S05]  /*0200*/  @P0 BRA `(.L_x_3) ;  /* 0x0000000000a00947 */ /* 0x000fea0003800000 */
[C---:B------:R-:W-:Y:S01]  /*0210*/  IMAD R7, R14.reuse, 0x4, R1 ;  /* 0x000000040e077824 */ /* 0x040fe200078e0201 */
[C---:B------:R-:W-:Y:S01]  /*0220*/  ISETP.GE.AND P0, PT, R14.reuse, 0x1, PT ;  /* 0x000000010e00780c */ /* 0x040fe20003f06270 */
[----:B------:R-:W-:Y:S01]  /*0230*/  BSSY.RECONVERGENT B2, `(.L_x_4) ;  /* 0x0000024000027945 */ /* 0x000fe20003800200 */
[----:B------:R-:W-:Y:S02]  /*0240*/  VIADD R14, R14, 0x1 ;  /* 0x000000010e0e7836 */ /* 0x000fe40000000000 */
[----:B------:R0:W-:Y:S04]  /*0250*/  STL [R7], R10 ;  /* 0x0000000a07007387 */ /* 0x0001e80000100800 */
[----:B------:R0:W-:Y:S05]  /*0260*/  STL [R7+0x3000], R4 ;  /* 0x0030000407007387 */ /* 0x0001ea0000100800 */
[----:B------:R-:W-:Y:S05]  /*0270*/  @!P0 BRA `(.L_x_5) ;  /* 0x00000000007c8947 */ /* 0x000fea0003800000 */
[C---:B0-----:R-:W-:Y:S01]  /*0280*/  IADD3 R7, PT, PT, R5.reuse, -0x1, RZ ;  /* 0xffffffff05077810 */ /* 0x041fe20007ffe0ff */
[----:B------:R-:W-:-:S03]  /*0290*/  IMAD.SHL.U32 R8, R5, 0x4, RZ ;  /* 0x0000000405087824 */ /* 0x000fc600078e00ff */
[----:B------:R-:W-:Y:S02]  /*02a0*/  SHF.R.U32.HI R9, RZ, 0x1, R7 ;  /* 0x00000001ff097819 */ /* 0x000fe40000011607 */
[----:B------:R-:W-:-:S03]  /*02b0*/  IADD3 R16, PT, PT, R1, R8, RZ ;  /* 0x0000000801107210 */ /* 0x000fc60007ffe0ff */
[----:B------:R-:W-:Y:S02]  /*02c0*/  IMAD.SHL.U32 R6, R9, 0x4, RZ ;  /* 0x0000000409067824 */ /* 0x000fe400078e00ff */
[----:B------:R-:W2:Y:S02]  /*02d0*/  LDL R10, [R16] ;  /* 0x00000000100a7983 */ /* 0x000ea40000100800 */
[----:B------:R-:W-:-:S05]  /*02e0*/  IMAD.IADD R17, R1, 0x1, R6 ;  /* 0x0000000101117824 */ /* 0x000fca00078e0206 */
[----:B------:R-:W2:Y:S02]  /*02f0*/  LDL R5, [R17] ;  /* 0x0000000011057983 */ /* 0x000ea40000100800 */
[----:B--2---:R-:W-:-:S13]  /*0300*/  FSETP.GEU.AND P0, PT, R5, R10, PT ;  /* 0x0000000a0500720b */ /* 0x004fda0003f0e000 */
[----:B------:R-:W-:Y:S05]  /*0310*/  @P0 BRA `(.L_x_5) ;  /* 0x0000000000540947 */ /* 0x000fea0003800000 */
.L_x_6:
[C---:B------:R-:W-:Y:S01]  /*0320*/  IMAD.IADD R11, R1.reuse, 0x1, R8 ;  /* 0x00000001010b7824 */ /* 0x040fe200078e0208 */
[----:B------:R-:W-:Y:S01]  /*0330*/  IADD3 R15, PT, PT, R1, R6, RZ ;  /* 0x00000006010f7210 */ /* 0x000fe20007ffe0ff */
[----:B------:R1:W-:Y:S04]  /*0340*/  STL [R17], R10 ;  /* 0x0000000a11007387 */ /* 0x0003e80000100800 */
[----:B------:R1:W-:Y:S04]  /*0350*/  STL [R16], R5 ;  /* 0x0000000510007387 */ /* 0x0003e80000100800 */
[----:B------:R-:W2:Y:S04]  /*0360*/  LDL R8, [R11+0x3000] ;  /* 0x003000000b087983 */ /* 0x000ea80000100800 */
[----:B------:R-:W3:Y:S01]  /*0370*/  LDL R6, [R15+0x3000] ;  /* 0x003000000f067983 */ /* 0x000ee20000100800 */
[----:B------:R-:W-:-:S03]  /*0380*/  ISETP.GE.U32.AND P0, PT, R7, 0x2, PT ;  /* 0x000000020700780c */ /* 0x000fc60003f06070 */
[----:B--2---:R1:W-:Y:S04]  /*0390*/  STL [R15+0x3000], R8 ;  /* 0x003000080f007387 */ /* 0x0043e80000100800 */
[----:B---3--:R1:W-:Y:S06]  /*03a0*/  STL [R11+0x3000], R6 ;  /* 0x003000060b007387 */ /* 0x0083ec0000100800 */
[----:B------:R-:W-:Y:S05]  /*03b0*/  @!P0 BRA `(.L_x_5) ;  /* 0x00000000002c8947 */ /* 0x000fea0003800000 */
[C---:B------:R-:W-:Y:S02]  /*03c0*/  VIADD R7, R9.reuse, 0xffffffff ;  /* 0xffffffff09077836 */ /* 0x040fe40000000000 */
[----:B-1----:R-:W-:-:S03]  /*03d0*/  IMAD.SHL.U32 R8, R9, 0x4, RZ ;  /* 0x0000000409087824 */ /* 0x002fc600078e00ff */
[----:B------:R-:W-:Y:S01]  /*03e0*/  SHF.R.U32.HI R11, RZ, 0x1, R7 ;  /* 0x00000001ff0b7819 */ /* 0x000fe20000011607 */
[----:B------:R-:W-:-:S03]  /*03f0*/  IMAD.IADD R16, R1, 0x1, R8 ;  /* 0x0000000101107824 */ /* 0x000fc600078e0208 */
[----:B------:R-:W-:Y:S02]  /*0400*/  SHF.L.U32 R6, R11, 0x2, RZ ;  /* 0x000000020b067819 */ /* 0x000fe400000006ff */
[----:B------:R-:W2:Y:S03]  /*0410*/  LDL R10, [R16] ;  /* 0x00000000100a7983 */ /* 0x000ea60000100800 */
[----:B------:R-:W-:-:S05]  /*0420*/  IMAD.IADD R17, R1, 0x1, R6 ;  /* 0x0000000101117824 */ /* 0x000fca00078e0206 */
[----:B------:R-:W2:Y:S01]  /*0430*/  LDL R5, [R17] ;  /* 0x0000000011057983 */ /* 0x000ea20000100800 */
[----:B------:R-:W-:Y:S02]  /*0440*/  MOV R9, R11 ;  /* 0x0000000b00097202 */ /* 0x000fe40000000f00 */
[----:B--2---:R-:W-:-:S13]  /*0450*/  FSETP.GEU.AND P0, PT, R5, R10, PT ;  /* 0x0000000a0500720b */ /* 0x004fda0003f0e000 */
[----:B------:R-:W-:Y:S05]  /*0460*/  @!P0 BRA `(.L_x_6) ;  /* 0xfffffffc00ac8947 */ /* 0x000fea000383ffff */
.L_x_5:
[----:B------:R-:W-:Y:S05]  /*0470*/  BSYNC.RECONVERGENT B2 ;  /* 0x0000000000027941 */ /* 0x000fea0003800200 */
.L_x_4:
[----:B------:R-:W-:Y:S05]  /*0480*/  BRA `(.L_x_7) ;  /* 0x0000000000907947 */ /* 0x000fea0003800000 */
.L_x_3:
[----:B------:R-:W2:Y:S02]  /*0490*/  LDL R7, [R1] ;  /* 0x0000000001077983 */ /* 0x000ea40000100800 */
[----:B--2---:R-:W-:-:S13]  /*04a0*/  FSETP.GEU.AND P0, PT, R10, R7, PT ;  /* 0x000000070a00720b */ /* 0x004fda0003f0e000 */
[----:B------:R-:W-:Y:S05]  /*04b0*/  @P0 BRA `(.L_x_7) ;  /* 0x0000000000840947 */ /* 0x000fea0003800000 */
[----:B------:R0:W-:Y:S01]  /*04c0*/  STL [R1], R10 ;  /* 0x0000000a01007387 */ /* 0x0001e20000100800 */
[----:B------:R-:W-:Y:S01]  /*04d0*/  BSSY.RECONVERGENT B2, `(.L_x_7) ;  /* 0x000001f000027945 */ /* 0x000fe20003800200 */
[----:B------:R-:W-:Y:S02]  /*04e0*/  IMAD.MOV.U32 R6, RZ, RZ, RZ ;  /* 0x000000ffff067224 */ /* 0x000fe400078e00ff */
[----:B------:R0:W-:Y:S01]  /*04f0*/  STL [R1+0x3000], R4 ;  /* 0x0030000401007387 */ /* 0x0001e20000100800 */
[----:B------:R-:W-:-:S07]  /*0500*/  IMAD.MOV.U32 R8, RZ, RZ, RZ ;  /* 0x000000ffff087224 */ /* 0x000fce00078e00ff */
.L_x_9:
[----:B-1----:R-:W-:-:S05]  /*0510*/  SHF.L.U32 R14, R6, 0x1, RZ ;  /* 0x00000001060e7819 */ /* 0x002fca00000006ff */
[C---:B------:R-:W-:Y:S02]  /*0520*/  VIADD R11, R14.reuse, 0x1 ;  /* 0x000000010e0b7836 */ /* 0x040fe40000000000 */
[----:B------:R-:W-:-:S03]  /*0530*/  IMAD R7, R14, 0x4, R1 ;  /* 0x000000040e077824 */ /* 0x000fc600078e0201 */
[----:B------:R-:W-:-:S13]  /*0540*/  ISETP.GE.AND P2, PT, R11, UR5, PT ;  /* 0x000000050b007c0c */ /* 0x000fda000bf46270 */
[----:B------:R-:W2:Y:S01]  /*0550*/  @!P2 LDL R9, [R7+0x4] ;  /* 0x000004000709a983 */ /* 0x000ea20000100800 */
[----:B------:R-:W-:-:S04]  /*0560*/  IADD3 R15, PT, PT, R14, 0x2, RZ ;  /* 0x000000020e0f7810 */ /* 0x000fc80007ffe0ff */
[----:B------:R-:W-:Y:S02]  /*0570*/  ISETP.GE.AND P0, PT, R15, UR5, PT ;  /* 0x000000050f007c0c */ /* 0x000fe4000bf06270 */
[----:B--2---:R-:W-:-:S11]  /*0580*/  @!P2 FSETP.GT.AND P1, PT, R9, R10, PT ;  /* 0x0000000a0900a20b */ /* 0x004fd60003f24000 */
[----:B------:R-:W2:Y:S01]  /*0590*/  @!P0 LDL R9, [R7+0x8] ;  /* 0x0000080007098983 */ /* 0x000ea20000100800 */
[----:B------:R-:W-:-:S05]  /*05a0*/  @!P2 SEL R8, R11, R6, P1 ;  /* 0x000000060b08a207 */ /* 0x000fca0000800000 */
[----:B------:R-:W-:-:S05]  /*05b0*/  @!P0 IMAD R11, R8, 0x4, R1 ;  /* 0x00000004080b8824 */ /* 0x000fca00078e0201 */
[----:B------:R-:W2:Y:S02]  /*05c0*/  @!P0 LDL R14, [R11] ;  /* 0x000000000b0e8983 */ /* 0x000ea40000100800 */
[----:B--2---:R-:W-:-:S04]  /*05d0*/  @!P0 FSETP.GT.AND P1, PT, R9, R14, PT ;  /* 0x0000000e0900820b */ /* 0x004fc80003f24000 */
[----:B------:R-:W-:-:S04]  /*05e0*/  @!P0 SEL R8, R15, R8, P1 ;  /* 0x000000080f088207 */ /* 0x000fc80000800000 */
[----:B------:R-:W-:Y:S01]  /*05f0*/  ISETP.NE.AND P0, PT, R8, R6, PT ;  /* 0x000000060800720c */ /* 0x000fe20003f05270 */
[----:B------:R-:W-:-:S12]  /*0600*/  IMAD.MOV.U32 R14, RZ, RZ, R5 ;  /* 0x000000ffff0e7224 */ /* 0x000fd800078e0005 */
[----:B------:R-:W-:Y:S05]  /*0610*/  @!P0 BRA `(.L_x_8) ;  /* 0x0000000000288947 */ /* 0x000fea0003800000 */
[----:B------:R-:W-:-:S05]  /*0620*/  LEA R9, R8, R1, 0x2 ;  /* 0x0000000108097211 */ /* 0x000fca00078e10ff */
[----:B------:R-:W2:Y:S01]  /*0630*/  LDL R16, [R9] ;  /* 0x0000000009107983 */ /* 0x000ea20000100800 */
[----:B------:R-:W-:-:S05]  /*0640*/  IMAD R7, R6, 0x4, R1 ;  /* 0x0000000406077824 */ /* 0x000fca00078e0201 */
[----:B--2---:R1:W-:Y:S04]  /*0650*/  STL [R7], R16 ;  /* 0x0000001007007387 */ /* 0x0043e80000100800 */
[----:B------:R-:W2:Y:S01]  /*0660*/  LDL R14, [R9+0x3000] ;  /* 0x00300000090e7983 */ /* 0x000ea20000100800 */
[----:B------:R-:W-:-:S03]  /*0670*/  IMAD.MOV.U32 R6, RZ, RZ, R8 ;  /* 0x000000ffff067224 */ /* 0x000fc600078e0008 */
[----:B------:R1:W-:Y:S04]  /*0680*/  STL [R9], R10 ;  /* 0x0000000a09007387 */ /* 0x0003e80000100800 */
[----:B--2---:R1:W-:Y:S04]  /*0690*/  STL [R7+0x3000], R14 ;  /* 0x0030000e07007387 */ /* 0x0043e80000100800 */
[----:B------:R1:W-:Y:S01]  /*06a0*/  STL [R9+0x3000], R4 ;  /* 0x0030000409007387 */ /* 0x0003e20000100800 */
[----:B------:R-:W-:Y:S05]  /*06b0*/  BRA `(.L_x_9) ;  /* 0xfffffffc00947947 */ /* 0x000fea000383ffff */
.L_x_8:
[----:B------:R-:W-:Y:S05]  /*06c0*/  BSYNC.RECONVERGENT B2 ;  /* 0x0000000000027941 */ /* 0x000fea0003800200 */
.L_x_7:
[----:B------:R-:W-:Y:S05]  /*06d0*/  BSYNC.RECONVERGENT B0 ;  /* 0x0000000000007941 */ /* 0x000fea0003800200 */
.L_x_2:
[----:B------:R-:W2:Y:S01]  /*06e0*/  LDCU UR4, c[0x0][0x398] ;  /* 0x00007300ff0477ac */ /* 0x000ea20008000800 */
[----:B0-----:R-:W-:-:S04]  /*06f0*/  IADD3 R4, PT, PT, R4, UR13, RZ ;  /* 0x0000000d04047c10 */ /* 0x001fc8000fffe0ff */
[----:B--2---:R-:W-:-:S13]  /*0700*/  ISETP.GE.AND P0, PT, R4, UR4, PT ;  /* 0x0000000404007c0c */ /* 0x004fda000bf06270 */
[----:B------:R-:W-:Y:S05]  /*0710*/  @!P0 BRA `(.L_x_10) ;  /* 0xfffffff8008c8947 */ /* 0x000fea000383ffff */
.L_x_1:
[----:B------:R-:W-:Y:S05]  /*0720*/  BSYNC.RECONVERGENT B1 ;  /* 0x0000000000017941 */ /* 0x000fea0003800200 */
.L_x_0:
[----:B------:R-:W0:Y:S01]  /*0730*/  LDCU UR4, c[0x0][0x3a8] ;  /* 0x00007500ff0477ac */ /* 0x000e220008000800 */
[----:B------:R-:W-:Y:S01]  /*0740*/  BSSY.RECONVERGENT B0, `(.L_x_11) ;  /* 0x000006d000007945 */ /* 0x000fe20003800200 */
[----:B0-----:R-:W-:-:S13]  /*0750*/  ISETP.GE.AND P0, PT, R14, UR4, PT ;  /* 0x000000040e007c0c */ /* 0x001fda000bf06270 */
[----:B------:R-:W-:Y:S05]  /*0760*/  @P0 BRA `(.L_x_12) ;  /* 0x0000000400a80947 */ /* 0x000fea0003800000 */
[C---:B------:R-:W-:Y:S01]  /*0770*/  VIADD R4, R14.reuse, -UR4 ;  /* 0x800000040e047c36 */ /* 0x040fe20008000000 */
[----:B------:R-:W-:Y:S01]  /*0780*/  IADD3 R7, PT, PT, -R14, UR4, RZ ;  /* 0x000000040e077c10 */ /* 0x000fe2000fffe1ff */
[----:B------:R-:W-:Y:S03]  /*0790*/  BSSY.RECONVERGENT B1, `(.L_x_13) ;  /* 0x000002e000017945 */ /* 0x000fe60003800200 */
[----:B------:R-:W-:Y:S02]  /*07a0*/  ISETP.GT.U32.AND P0, PT, R4, -0x10, PT ;  /* 0xfffffff00400780c */ /* 0x000fe40003f04070 */
[----:B-1----:R-:W-:-:S04]  /*07b0*/  LOP3.LUT R10, R7, 0xf, RZ, 0xc0, !PT ;  /* 0x0000000f070a7812 */ /* 0x002fc800078ec0ff */
[----:B------:R-:W-:-:S07]  /*07c0*/  ISETP.NE.AND P1, PT, R10, RZ, PT ;  /* 0x000000ff0a00720c */ /* 0x000fce0003f25270 */
[----:B------:R-:W-:Y:S06]  /*07d0*/  @P0 BRA `(.L_x_14) ;  /* 0x0000000000a40947 */ /* 0x000fec0003800000 */
[----:B------:R-:W-:Y:S01]  /*07e0*/  LOP3.LUT R9, R7, 0xfffffff0, RZ, 0xc0, !PT ;  /* 0xfffffff007097812 */ /* 0x000fe200078ec0ff */
[----:B------:R-:W-:-:S07]  /*07f0*/  IMAD.MOV.U32 R4, RZ, RZ, RZ ;  /* 0x000000ffff047224 */ /* 0x000fce00078e00ff */
.L_x_15:
[----:B0-----:R-:W-:Y:S01]  /*0800*/  LEA R5, R14, R1, 0x2 ;  /* 0x000000010e057211 */ /* 0x001fe200078e10ff */
[----:B------:R-:W-:Y:S01]  /*0810*/  IMAD.MOV.U32 R6, RZ, RZ, 0x7f7fffff ;  /* 0x7f7fffffff067424 */ /* 0x000fe200078e00ff */
[----:B------:R-:W-:Y:S01]  /*0820*/  IADD3 R4, PT, PT, R4, 0x10, RZ ;  /* 0x0000001004047810 */ /* 0x000fe20007ffe0ff */
[----:B------:R-:W-:Y:S02]  /*0830*/  IMAD.MOV.U32 R8, RZ, RZ, -0x1 ;  /* 0xffffffffff087424 */ /* 0x000fe400078e00ff */
[----:B------:R-:W-:Y:S01]  /*0840*/  VIADD R14, R14, 0x10 ;  /* 0x000000100e0e7836 */ /* 0x000fe20000000000 */
[----:B------:R0:W-:Y:S01]  /*0850*/  STL [R5], R6 ;  /* 0x0000000605007387 */ /* 0x0001e20000100800 */
[----:B------:R-:W-:-:S03]  /*0860*/  ISETP.NE.AND P0, PT, R4, R9, PT ;  /* 0x000000090400720c */ /* 0x000fc60003f05270 */
[----:B------:R0:W-:Y:S04]  /*0870*/  STL [R5+0x4], R6 ;  /* 0x0000040605007387 */ /* 0x0001e80000100800 */
        /* <DEDUP_REMOVED lines=29> */
[----:B------:R0:W-:Y:S01]  /*0a50*/  STL [R5+0x303c], R8 ;  /* 0x00303c0805007387 */ /* 0x0001e20000100800 */
[----:B------:R-:W-:Y:S05]  /*0a60*/  @P0 BRA `(.L_x_15) ;  /* 0xfffffffc00640947 */ /* 0x000fea000383ffff */
.L_x_14:
[----:B------:R-:W-:Y:S05]  /*0a70*/  BSYNC.RECONVERGENT B1 ;  /* 0x0000000000017941 */ /* 0x000fea0003800200 */
.L_x_13:
[----:B------:R-:W-:Y:S05]  /*0a80*/  @!P1 BRA `(.L_x_12) ;  /* 0x0000000000e09947 */ /* 0x000fea0003800000 */
[----:B------:R-:W-:Y:S01]  /*0a90*/  ISETP.GE.U32.AND P0, PT, R10, 0x8, PT ;  /* 0x000000080a00780c */ /* 0x000fe20003f06070 */
[----:B------:R-:W-:Y:S01]  /*0aa0*/  BSSY.RECONVERGENT B1, `(.L_x_16) ;  /* 0x0000018000017945 */ /* 0x000fe20003800200 */
[----:B0-----:R-:W-:-:S04]  /*0ab0*/  LOP3.LUT R6, R7, 0x7, RZ, 0xc0, !PT ;  /* 0x0000000707067812 */ /* 0x001fc800078ec0ff */
[----:B------:R-:W-:-:S07]  /*0ac0*/  ISETP.NE.AND P1, PT, R6, RZ, PT ;  /* 0x000000ff0600720c */ /* 0x000fce0003f25270 */
[----:B------:R-:W-:Y:S06]  /*0ad0*/  @!P0 BRA `(.L_x_17) ;  /* 0x0000000000508947 */ /* 0x000fec0003800000 */
[C---:B------:R-:W-:Y:S01]  /*0ae0*/  IMAD R4, R14.reuse, 0x4, R1 ;  /* 0x000000040e047824 */ /* 0x040fe200078e0201 */
[----:B------:R-:W-:Y:S01]  /*0af0*/  MOV R5, 0x7f7fffff ;  /* 0x7f7fffff00057802 */ /* 0x000fe20000000f00 */
[----:B------:R-:W-:Y:S02]  /*0b00*/  IMAD.MOV.U32 R9, RZ, RZ, -0x1 ;  /* 0xffffffffff097424 */ /* 0x000fe400078e00ff */
[----:B------:R-:W-:Y:S02]  /*0b10*/  VIADD R14, R14, 0x8 ;  /* 0x000000080e0e7836 */ /* 0x000fe40000000000 */
[----:B------:R0:W-:Y:S04]  /*0b20*/  STL [R4], R5 ;  /* 0x0000000504007387 */ /* 0x0001e80000100800 */
        /* <DEDUP_REMOVED lines=14> */
[----:B------:R0:W-:Y:S02]  /*0c10*/  STL [R4+0x301c], R9 ;  /* 0x00301c0904007387 */ /* 0x0001e40000100800 */
.L_x_17:
[----:B------:R-:W-:Y:S05]  /*0c20*/  BSYNC.RECONVERGENT B1 ;  /* 0x0000000000017941 */ /* 0x000fea0003800200 */
.L_x_16:
[----:B------:R-:W-:Y:S05]  /*0c30*/  @!P1 BRA `(.L_x_12) ;  /* 0x0000000000749947 */ /* 0x000fea0003800000 */
[----:B------:R-:W-:Y:S01]  /*0c40*/  ISETP.GE.U32.AND P0, PT, R6, 0x4, PT ;  /* 0x000000040600780c */ /* 0x000fe20003f06070 */
[----:B------:R-:W-:Y:S01]  /*0c50*/  BSSY.RECONVERGENT B1, `(.L_x_18) ;  /* 0x0000010000017945 */ /* 0x000fe20003800200 */
[----:B------:R-:W-:-:S04]  /*0c60*/  LOP3.LUT R7, R7, 0x3, RZ, 0xc0, !PT ;  /* 0x0000000307077812 */ /* 0x000fc800078ec0ff */
[----:B------:R-:W-:-:S07]  /*0c70*/  ISETP.NE.AND P1, PT, R7, RZ, PT ;  /* 0x000000ff0700720c */ /* 0x000fce0003f25270 */
[----:B------:R-:W-:Y:S06]  /*0c80*/  @!P0 BRA `(.L_x_19) ;  /* 0x0000000000308947 */ /* 0x000fec0003800000 */
[C---:B0-----:R-:W-:Y:S01]  /*0c90*/  LEA R4, R14.reuse, R1, 0x2 ;  /* 0x000000010e047211 */ /* 0x041fe200078e10ff */
[----:B------:R-:W-:Y:S01]  /*0ca0*/  IMAD.MOV.U32 R5, RZ, RZ, 0x7f7fffff ;  /* 0x7f7fffffff057424 */ /* 0x000fe200078e00ff */
[----:B------:R-:W-:Y:S01]  /*0cb0*/  IADD3 R14, PT, PT, R14, 0x4, RZ ;  /* 0x000000040e0e7810 */ /* 0x000fe20007ffe0ff */
[----:B------:R-:W-:-:S03]  /*0cc0*/  IMAD.MOV.U32 R9, RZ, RZ, -0x1 ;  /* 0xffffffffff097424 */ /* 0x000fc600078e00ff */
[----:B------:R1:W-:Y:S04]  /*0cd0*/  STL [R4], R5 ;  /* 0x0000000504007387 */ /* 0x0003e80000100800 */
[----:B------:R1:W-:Y:S04]  /*0ce0*/  STL [R4+0x4], R5 ;  /* 0x0000040504007387 */ /* 0x0003e80000100800 */
[----:B------:R1:W-:Y:S04]  /*0cf0*/  STL [R4+0x8], R5 ;  /* 0x0000080504007387 */ /* 0x0003e80000100800 */
[----:B------:R1:W-:Y:S04]  /*0d00*/  STL [R4+0xc], R5 ;  /* 0x00000c0504007387 */ /* 0x0003e80000100800 */
[----:B------:R1:W-:Y:S04]  /*0d10*/  STL [R4+0x3000], R9 ;  /* 0x0030000904007387 */ /* 0x0003e80000100800 */
[----:B------:R1:W-:Y:S04]  /*0d20*/  STL [R4+0x3004], R9 ;  /* 0x0030040904007387 */ /* 0x0003e80000100800 */
[----:B------:R1:W-:Y:S04]  /*0d30*/  STL [R4+0x3008], R9 ;  /* 0x0030080904007387 */ /* 0x0003e80000100800 */
[----:B------:R1:W-:Y:S02]  /*0d40*/  STL [R4+0x300c], R9 ;  /* 0x00300c0904007387 */ /* 0x0003e40000100800 */
.L_x_19:
[----:B------:R-:W-:Y:S05]  /*0d50*/  BSYNC.RECONVERGENT B1 ;  /* 0x0000000000017941 */ /* 0x000fea0003800200 */
.L_x_18:
[----:B------:R-:W-:Y:S05]  /*0d60*/  @!P1 BRA `(.L_x_12) ;  /* 0x0000000000289947 */ /* 0x000fea0003800000 */
[----:B01----:R-:W-:Y:S01]  /*0d70*/  IMAD.MOV.U32 R4, RZ, RZ, RZ ;  /* 0x000000ffff047224 */ /* 0x003fe200078e00ff */
[----:B------:R-:W-:Y:S01]  /*0d80*/  MOV R8, 0xffffffff ;  /* 0xffffffff00087802 */ /* 0x000fe20000000f00 */
[----:B------:R-:W-:-:S07]  /*0d90*/  IMAD.MOV.U32 R6, RZ, RZ, 0x7f7fffff ;  /* 0x7f7fffffff067424 */ /* 0x000fce00078e00ff */
.L_x_20:
[C---:B------:R-:W-:Y:S01]  /*0da0*/  IMAD R5, R14.reuse, 0x4, R1 ;  /* 0x000000040e057824 */ /* 0x040fe200078e0201 */
[----:B------:R-:W-:Y:S01]  /*0db0*/  IADD3 R14, PT, PT, R14, 0x1, RZ ;  /* 0x000000010e0e7810 */ /* 0x000fe20007ffe0ff */
[----:B------:R-:W-:-:S03]  /*0dc0*/  VIADD R4, R4, 0x1 ;  /* 0x0000000104047836 */ /* 0x000fc60000000000 */
[----:B------:R2:W-:Y:S02]  /*0dd0*/  STL [R5], R6 ;  /* 0x0000000605007387 */ /* 0x0005e40000100800 */
[----:B------:R-:W-:Y:S02]  /*0de0*/  ISETP.NE.AND P0, PT, R4, R7, PT ;  /* 0x000000070400720c */ /* 0x000fe40003f05270 */
[----:B------:R2:W-:Y:S11]  /*0df0*/  STL [R5+0x3000], R8 ;  /* 0x0030000805007387 */ /* 0x0005f60000100800 */
[----:B--2---:R-:W-:Y:S05]  /*0e00*/  @P0 BRA `(.L_x_20) ;  /* 0xfffffffc00e40947 */ /* 0x004fea000383ffff */
.L_x_12:
[----:B------:R-:W-:Y:S05]  /*0e10*/  BSYNC.RECONVERGENT B0 ;  /* 0x0000000000007941 */ /* 0x000fea0003800200 */
.L_x_11:
[----:B------:R-:W-:-:S09]  /*0e20*/  UISETP.GE.AND UP0, UPT, UR4, 0x2, UPT ;  /* 0x000000020400788c */ /* 0x000fd2000bf06270 */
[----:B------:R-:W-:Y:S05]  /*0e30*/  BRA.U !UP0, `(.L_x_21) ;  /* 0x0000000108687547 */ /* 0x000fea000b800000 */
[----:B01----:R-:W-:-:S07]  /*0e40*/  IMAD.MOV.U32 R4, RZ, RZ, 0x1 ;  /* 0x00000001ff047424 */ /* 0x003fce00078e00ff */
.L_x_25:
[C---:B0-----:R-:W-:Y:S01]  /*0e50*/  IMAD R5, R4.reuse, 0x4, R1 ;  /* 0x0000000404057824 */ /* 0x041fe200078e0201 */
[----:B------:R-:W0:Y:S04]  /*0e60*/  LDCU UR4, c[0x0][0x3a8] ;  /* 0x00007500ff0477ac */ /* 0x000e280008000800 */
[----:B--2---:R1:W5:Y:S04]  /*0e70*/  LDL R7, [R5] ;  /* 0x0000000005077983 */ /* 0x0043680000100800 */
[----:B------:R1:W5:Y:S01]  /*0e80*/  LDL R9, [R5+0x3000] ;  /* 0x0030000005097983 */ /* 0x0003620000100800 */
[----:B------:R-:W-:Y:S01]  /*0e90*/  MOV R6, R4 ;  /* 0x0000000400067202 */ /* 0x000fe20000000f00 */
[----:B------:R-:W-:Y:S01]  /*0ea0*/  VIADD R4, R4, 0x1 ;  /* 0x0000000104047836 */ /* 0x000fe20000000000 */
[----:B------:R-:W-:Y:S04]  /*0eb0*/  BSSY.RECONVERGENT B0, `(.L_x_22) ;  /* 0x000000e000007945 */ /* 0x000fe80003800200 */
[----:B01----:R-:W-:-:S13]  /*0ec0*/  ISETP.NE.AND P1, PT, R4, UR4, PT ;  /* 0x0000000404007c0c */ /* 0x003fda000bf25270 */
.L_x_24:
[----:B------:R-:W-:-:S05]  /*0ed0*/  VIADD R10, R6, 0xffffffff ;  /* 0xffffffff060a7836 */ /* 0x000fca0000000000 */
[----:B0-----:R-:W-:-:S05]  /*0ee0*/  LEA R5, R10, R1, 0x2 ;  /* 0x000000010a057211 */ /* 0x001fca00078e10ff */
[----:B------:R-:W2:Y:S02]  /*0ef0*/  LDL R12, [R5] ;  /* 0x00000000050c7983 */ /* 0x000ea40000100800 */
[----:B--2--5:R-:W-:-:S13]  /*0f00*/  FSETP.GT.AND P0, PT, R12, R7, PT ;  /* 0x000000070c00720b */ /* 0x024fda0003f04000 */
[----:B------:R-:W-:Y:S05]  /*0f10*/  @!P0 BRA `(.L_x_23) ;  /* 0x00000000001c8947 */ /* 0x000fea0003800000 */
[----:B------:R-:W2:Y:S01]  /*0f20*/  LDL R8, [R5+0x3000] ;  /* 0x0030000005087983 */ /* 0x000ea20000100800 */
[----:B------:R-:W-:Y:S01]  /*0f30*/  ISETP.GT.AND P0, PT, R6, 0x1, PT ;  /* 0x000000010600780c */ /* 0x000fe20003f04270 */
[----:B------:R-:W-:Y:S02]  /*0f40*/  IMAD.MOV.U32 R6, RZ, RZ, R10 ;  /* 0x000000ffff067224 */ /* 0x000fe400078e000a */
[----:B------:R0:W-:Y:S04]  /*0f50*/  STL [R5+0x4], R12 ;  /* 0x0000040c05007387 */ /* 0x0001e80000100800 */
[----:B--2---:R0:W-:Y:S06]  /*0f60*/  STL [R5+0x3004], R8 ;  /* 0x0030040805007387 */ /* 0x0041ec0000100800 */
[----:B------:R-:W-:Y:S05]  /*0f70*/  @P0 BRA `(.L_x_24) ;  /* 0xfffffffc00d40947 */ /* 0x000fea000383ffff */
[----:B------:R-:W-:-:S07]  /*0f80*/  IMAD.MOV.U32 R6, RZ, RZ, RZ ;  /* 0x000000ffff067224 */ /* 0x000fce00078e00ff */
.L_x_23:
[----:B------:R-:W-:Y:S05]  /*0f90*/  BSYNC.RECONVERGENT B0 ;  /* 0x0000000000007941 */ /* 0x000fea0003800200 */
.L_x_22:
[----:B------:R-:W-:-:S05]  /*0fa0*/  LEA R6, R6, R1, 0x2 ;  /* 0x0000000106067211 */ /* 0x000fca00078e10ff */
[----:B------:R2:W-:Y:S04]  /*0fb0*/  STL [R6], R7 ;  /* 0x0000000706007387 */ /* 0x0005e80000100800 */
[----:B------:R2:W-:Y:S01]  /*0fc0*/  STL [R6+0x3000], R9 ;  /* 0x0030000906007387 */ /* 0x0005e20000100800 */
[----:B------:R-:W-:Y:S05]  /*0fd0*/  @P1 BRA `(.L_x_25) ;  /* 0xfffffffc009c1947 */ /* 0x000fea000383ffff */
.L_x_21:
[----:B------:R-:W3:Y:S02]  /*0fe0*/  LDCU UR14, c[0x0][0x3a8] ;  /* 0x00007500ff0e77ac */ /* 0x000ee40008000800 */
[----:B---3--:R-:W-:-:S09]  /*0ff0*/  UISETP.GE.AND UP0, UPT, UR14, 0x1, UPT ;  /* 0x000000010e00788c */ /* 0x008fd2000bf06270 */
[----:B------:R-:W-:Y:S05]  /*1000*/  BRA.U !UP0, `(.L_x_26) ;  /* 0x0000000908307547 */ /* 0x000fea000b800000 */
[----:B------:R-:W-:Y:S01]  /*1010*/  UISETP.GE.U32.AND UP1, UPT, UR14, 0x10, UPT ;  /* 0x000000100e00788c */ /* 0x000fe2000bf26070 */
[----:B------:R-:W-:Y:S01]  /*1020*/  IMAD.MOV.U32 R29, RZ, RZ, RZ ;  /* 0x000000ffff1d7224 */ /* 0x000fe200078e00ff */
[----:B------:R-:W-:-:S04]  /*1030*/  ULOP3.LUT UR6, UR14, 0xf, URZ, 0xc0, !UPT ;  /* 0x0000000f0e067892 */ /* 0x000fc8000f8ec0ff */
[----:B------:R-:W-:-:S03]  /*1040*/  UISETP.NE.AND UP2, UPT, UR6, URZ, UPT ;  /* 0x000000ff0600728c */ /* 0x000fc6000bf45270 */
[----:B------:R-:W-:Y:S08]  /*1050*/  BRA.U !UP1, `(.L_x_27) ;  /* 0x0000000109f07547 */ /* 0x000ff0000b800000 */
[----:B------:R-:W3:Y:S01]  /*1060*/  S2UR UR5, SR_CgaCtaId ;  /* 0x00000000000579c3 */ /* 0x000ee20000008800 */
[----:B------:R-:W-:Y:S01]  /*1070*/  ULOP3.LUT UR7, UR14, 0x7ffffff0, URZ, 0xc0, !UPT ;  /* 0x7ffffff00e077892 */ /* 0x000fe2000f8ec0ff */
[----:B------:R-:W-:Y:S01]  /*1080*/  IMAD.MOV.U32 R28, RZ, RZ, RZ ;  /* 0x000000ffff1c7224 */ /* 0x000fe200078e00ff */
[----:B------:R-:W-:-:S04]  /*1090*/  UMOV UR4, 0x400 ;  /* 0x0000040000047882 */ /* 0x000fc80000000000 */
[----:B------:R-:W-:Y:S01]  /*10a0*/  MOV R29, UR7 ;  /* 0x00000007001d7c02 */ /* 0x000fe20008000f00 */
[----:B---3--:R-:W-:-:S12]  /*10b0*/  ULEA UR4, UR5, UR4, 0x18 ;  /* 0x0000000405047291 */ /* 0x008fd8000f8ec0ff */
.L_x_28:
[----:B------:R-:W-:-:S05]  /*10c0*/  IMAD R24, R28, 0x4, R1 ;  /* 0x000000041c187824 */ /* 0x000fca00078e0201 */
[----:B01-3--:R-:W3:Y:S04]  /*10d0*/  LDL.128 R12, [R24+0x3000] ;  /* 0x00300000180c7983 */ /* 0x00bee80000100c00 */
[----:B------:R-:W4:Y:S04]  /*10e0*/  LDL.128 R16, [R24] ;  /* 0x0000000018107983 */ /* 0x000f280000100c00 */
[----:B--2---:R-:W2:Y:S04]  /*10f0*/  LDL.128 R4, [R24+0x3010] ;  /* 0x0030100018047983 */ /* 0x004ea80000100c00 */
[----:B------:R-:W5:Y:S01]  /*1100*/  LDL.128 R8, [R24+0x10] ;  /* 0x0000100018087983 */ /* 0x000f620000100c00 */
[----:B------:R-:W-:-:S05]  /*1110*/  IMAD R30, R3, UR14, R28 ;  /* 0x0000000e031e7c24 */ /* 0x000fca000f8e021c */
[----:B------:R-:W-:Y:S01]  /*1120*/  LEA R30, R30, UR4, 0x3 ;  /* 0x000000041e1e7c11 */ /* 0x000fe2000f8e18ff */
[----:B---3--:R-:W-:Y:S01]  /*1130*/  IMAD.MOV.U32 R20, RZ, RZ, R13 ;  /* 0x000000ffff147224 */ /* 0x008fe200078e000d */
[----:B------:R-:W-:Y:S01]  /*1140*/  MOV R22, R15 ;  /* 0x0000000f00167202 */ /* 0x000fe20000000f00 */
[----:B----4-:R-:W-:Y:S01]  /*1150*/  IMAD.MOV.U32 R21, RZ, RZ, R17 ;  /* 0x000000ffff157224 */ /* 0x010fe200078e0011 */
[----:B------:R-:W-:Y:S01]  /*1160*/  MOV R15, R18 ;  /* 0x00000012000f7202 */ /* 0x000fe20000000f00 */
[----:B------:R-:W-:Y:S02]  /*1170*/  IMAD.MOV.U32 R13, RZ, RZ, R16 ;  /* 0x000000ffff0d7224 */ /* 0x000fe400078e0010 */
[----:B------:R-:W-:Y:S01]  /*1180*/  IMAD.MOV.U32 R23, RZ, RZ, R19 ;  /* 0x000000ffff177224 */ /* 0x000fe200078e0013 */
[----:B------:R2:W-:Y:S04]  /*1190*/  STS.64 [R30+0x8], R20 ;  /* 0x000008141e007388 */ /* 0x0005e80000000a00 */
[----:B------:R-:W-:Y:S04]  /*11a0*/  STS.64 [R30], R12 ;  /* 0x0000000c1e007388 */ /* 0x000fe80000000a00 */
[----:B------:R0:W-:Y:S01]  /*11b0*/  STS.64 [R30+0x10], R14 ;  /* 0x0000100e1e007388 */ /* 0x0001e20000000a00 */
[----:B--2---:R-:W-:Y:S01]  /*11c0*/  IMAD.MOV.U32 R20, RZ, RZ, R4 ;  /* 0x000000ffff147224 */ /* 0x004fe200078e0004 */
[----:B-----5:R-:W-:-:S02]  /*11d0*/  MOV R21, R8 ;  /* 0x0000000800157202 */ /* 0x020fc40000000f00 */
[----:B------:R-:W-:Y:S04]  /*11e0*/  STS.64 [R30+0x18], R22 ;  /* 0x000018161e007388 */ /* 0x000fe80000000a00 */
[----:B------:R1:W-:Y:S04]  /*11f0*/  STS.64 [R30+0x20], R20 ;  /* 0x000020141e007388 */ /* 0x0003e80000000a00 */
[----:B0-----:R-:W2:Y:S04]  /*1200*/  LDL.128 R12, [R24+0x3020] ;  /* 0x00302000180c7983 */ /* 0x001ea80000100c00 */
[----:B------:R-:W3:Y:S01]  /*1210*/  LDL.128 R16, [R24+0x20] ;  /* 0x0000200018107983 */ /* 0x000ee20000100c00 */
[----:B------:R-:W-:Y:S01]  /*1220*/  IMAD.MOV.U32 R8, RZ, RZ, R5 ;  /* 0x000000ffff087224 */ /* 0x000fe200078e0005 */
[----:B------:R-:W-:Y:S01]  /*1230*/  MOV R5, R10 ;  /* 0x0000000a00057202 */ /* 0x000fe20000000f00 */
[----:B------:R-:W-:Y:S01]  /*1240*/  IMAD.MOV.U32 R4, RZ, RZ, R6 ;  /* 0x000000ffff047224 */ /* 0x000fe200078e0006 */
[----:B-1----:R-:W4:Y:S04]  /*1250*/  LDL.128 R20, [R24+0x3030] ;  /* 0x0030300018147983 */ /* 0x002f280000100c00 */
[----:B------:R-:W-:Y:S04]  /*1260*/  STS.64 [R30+0x28], R8 ;  /* 0x000028081e007388 */ /* 0x000fe80000000a00 */
[----:B------:R-:W5:Y:S01]  /*1270*/  LDL.128 R24, [R24+0x30] ;  /* 0x0000300018187983 */ /* 0x000f620000100c00 */
[----:B------:R-:W-:-:S03]  /*1280*/  IMAD.MOV.U32 R10, RZ, RZ, R7 ;  /* 0x000000ffff0a7224 */ /* 0x000fc600078e0007 */
[----:B------:R2:W-:Y:S04]  /*1290*/  STS.64 [R30+0x30], R4 ;  /* 0x000030041e007388 */ /* 0x0005e80000000a00 */
[----:B------:R4:W-:Y:S01]  /*12a0*/  STS.64 [R30+0x38], R10 ;  /* 0x0000380a1e007388 */ /* 0x0009e20000000a00 */
[----:B------:R-:W-:-:S05]  /*12b0*/  VIADD R28, R28, 0x10 ;  /* 0x000000101c1c7836 */ /* 0x000fca0000000000 */
[----:B------:R-:W-:Y:S01]  /*12c0*/  ISETP.NE.AND P0, PT, R28, R29, PT ;  /* 0x0000001d1c00720c */ /* 0x000fe20003f05270 */
[----:B--2---:R-:W-:Y:S01]  /*12d0*/  IMAD.MOV.U32 R4, RZ, RZ, R13 ;  /* 0x000000ffff047224 */ /* 0x004fe200078e000d */
[----:B------:R-:W-:Y:S02]  /*12e0*/  MOV R6, R14 ;  /* 0x0000000e00067202 */ /* 0x000fe40000000f00 */
[----:B---3--:R-:W-:Y:S01]  /*12f0*/  MOV R7, R18 ;  /* 0x0000001200077202 */ /* 0x008fe20000000f00 */
[----:B------:R-:W-:Y:S02]  /*1300*/  IMAD.MOV.U32 R13, RZ, RZ, R16 ;  /* 0x000000ffff0d7224 */ /* 0x000fe400078e0010 */
[----:B------:R-:W-:Y:S01]  /*1310*/  IMAD.MOV.U32 R5, RZ, RZ, R17 ;  /* 0x000000ffff057224 */ /* 0x000fe200078e0011 */
[----:B----4-:R-:W-:Y:S01]  /*1320*/  MOV R10, R23 ;  /* 0x00000017000a7202 */ /* 0x010fe20000000f00 */
[----:B------:R-:W-:Y:S02]  /*1330*/  IMAD.MOV.U32 R8, RZ, RZ, R21 ;  /* 0x000000ffff087224 */ /* 0x000fe400078e0015 */
[----:B------:R-:W-:-:S02]  /*1340*/  IMAD.MOV.U32 R18, RZ, RZ, R15 ;  /* 0x000000ffff127224 */ /* 0x000fc400078e000f */
[----:B-----5:R-:W-:Y:S01]  /*1350*/  IMAD.MOV.U32 R21, RZ, RZ, R24 ;  /* 0x000000ffff157224 */ /* 0x020fe200078e0018 */
[----:B------:R-:W-:Y:S01]  /*1360*/  MOV R23, R26 ;  /* 0x0000001a00177202 */ /* 0x000fe20000000f00 */
[----:B------:R-:W-:Y:S02]  /*1370*/  IMAD.MOV.U32 R9, RZ, RZ, R25 ;  /* 0x000000ffff097224 */ /* 0x000fe400078e0019 */
[----:B------:R-:W-:Y:S01]  /*1380*/  IMAD.MOV.U32 R11, RZ, RZ, R27 ;  /* 0x000000ffff0b7224 */ /* 0x000fe200078e001b */
[----:B------:R3:W-:Y:S04]  /*1390*/  STS.64 [R30+0x40], R12 ;  /* 0x0000400c1e007388 */ /* 0x0007e80000000a00 */
[----:B------:R3:W-:Y:S04]  /*13a0*/  STS.64 [R30+0x48], R4 ;  /* 0x000048041e007388 */ /* 0x0007e80000000a00 */
[----:B------:R3:W-:Y:S04]  /*13b0*/  STS.64 [R30+0x50], R6 ;  /* 0x000050061e007388 */ /* 0x0007e80000000a00 */
[----:B------:R3:W-:Y:S04]  /*13c0*/  STS.64 [R30+0x58], R18 ;  /* 0x000058121e007388 */ /* 0x0007e80000000a00 */
[----:B------:R3:W-:Y:S04]  /*13d0*/  STS.64 [R30+0x60], R20 ;  /* 0x000060141e007388 */ /* 0x0007e80000000a00 */
[----:B------:R3:W-:Y:S04]  /*13e0*/  STS.64 [R30+0x68], R8 ;  /* 0x000068081e007388 */ /* 0x0007e80000000a00 */
[----:B------:R3:W-:Y:S04]  /*13f0*/  STS.64 [R30+0x70], R22 ;  /* 0x000070161e007388 */ /* 0x0007e80000000a00 */
[----:B------:R3:W-:Y:S01]  /*1400*/  STS.64 [R30+0x78], R10 ;  /* 0x0000780a1e007388 */ /* 0x0007e20000000a00 */
[----:B------:R-:W-:Y:S05]  /*1410*/  @P0 BRA `(.L_x_28) ;  /* 0xfffffffc00280947 */ /* 0x000fea000383ffff */
.L_x_27:
[----:B------:R-:W-:Y:S05]  /*1420*/  BRA.U !UP2, `(.L_x_26) ;  /* 0x000000050a287547 */ /* 0x000fea000b800000 */
[----:B------:R-:W-:Y:S02]  /*1430*/  UISETP.GE.U32.AND UP1, UPT, UR6, 0x8, UPT ;  /* 0x000000080600788c */ /* 0x000fe4000bf26070 */
[----:B------:R-:W-:-:S04]  /*1440*/  ULOP3.LUT UR7, UR14, 0x7, URZ, 0xc0, !UPT ;  /* 0x000000070e077892 */ /* 0x000fc8000f8ec0ff */
[----:B------:R-:W-:-:S03]  /*1450*/  UISETP.NE.AND UP2, UPT, UR7, URZ, UPT ;  /* 0x000000ff0700728c */ /* 0x000fc6000bf45270 */
[----:B------:R-:W-:Y:S08]  /*1460*/  BRA.U !UP1, `(.L_x_29) ;  /* 0x00000001097c7547 */ /* 0x000ff0000b800000 */
[----:B---3--:R-:W-:-:S05]  /*1470*/  LEA R21, R29, R1, 0x2 ;  /* 0x000000011d157211 */ /* 0x008fca00078e10ff */
[----:B------:R-:W3:Y:S04]  /*1480*/  LDL R18, [R21+0x3000] ;  /* 0x0030000015127983 */ /* 0x000ee80000100800 */
[----:B------:R-:W3:Y:S04]  /*1490*/  LDL R19, [R21] ;  /* 0x0000000015137983 */ /* 0x000ee80000100800 */
[----:B-1----:R-:W4:Y:S04]  /*14a0*/  LDL R16, [R21+0x3004] ;  /* 0x0030040015107983 */ /* 0x002f280000100800 */
[----:B------:R-:W4:Y:S04]  /*14b0*/  LDL R17, [R21+0x4] ;  /* 0x0000040015117983 */ /* 0x000f280000100800 */
[----:B------:R-:W5:Y:S04]  /*14c0*/  LDL R14, [R21+0x3008] ;  /* 0x00300800150e7983 */ /* 0x000f680000100800 */
[----:B------:R-:W5:Y:S04]  /*14d0*/  LDL R15, [R21+0x8] ;  /* 0x00000800150f7983 */ /* 0x000f680000100800 */
[----:B0-----:R-:W5:Y:S04]  /*14e0*/  LDL R12, [R21+0x300c] ;  /* 0x00300c00150c7983 */ /* 0x001f680000100800 */
[----:B------:R-:W5:Y:S04]  /*14f0*/  LDL R13, [R21+0xc] ;  /* 0x00000c00150d7983 */ /* 0x000f680000100800 */
[----:B------:R-:W5:Y:S04]  /*1500*/  LDL R10, [R21+0x3010] ;  /* 0x00301000150a7983 */ /* 0x000f680000100800 */
[----:B------:R-:W5:Y:S04]  /*1510*/  LDL R11, [R21+0x10] ;  /* 0x00001000150b7983 */ /* 0x000f680000100800 */
[----:B------:R-:W5:Y:S04]  /*1520*/  LDL R8, [R21+0x3014] ;  /* 0x0030140015087983 */ /* 0x000f680000100800 */
[----:B--2---:R-:W2:Y:S04]  /*1530*/  LDL R9, [R21+0x14] ;  /* 0x0000140015097983 */ /* 0x004ea80000100800 */
[----:B------:R-:W2:Y:S04]  /*1540*/  LDL R6, [R21+0x3018] ;  /* 0x0030180015067983 */ /* 0x000ea80000100800 */
[----:B------:R-:W2:Y:S04]  /*1550*/  LDL R7, [R21+0x18] ;  /* 0x0000180015077983 */ /* 0x000ea80000100800 */
[----:B------:R-:W2:Y:S04]  /*1560*/  LDL R4, [R21+0x301c] ;  /* 0x00301c0015047983 */ /* 0x000ea80000100800 */
[----:B------:R-:W2:Y:S01]  /*1570*/  LDL R5, [R21+0x1c] ;  /* 0x00001c0015057983 */ /* 0x000ea20000100800 */
[----:B------:R-:W0:Y:S01]  /*1580*/  S2UR UR5, SR_CgaCtaId ;  /* 0x00000000000579c3 */ /* 0x000e220000008800 */
[----:B------:R-:W-:Y:S01]  /*1590*/  UMOV UR4, 0x400 ;  /* 0x0000040000047882 */ /* 0x000fe20000000000 */
[----:B------:R-:W-:-:S02]  /*15a0*/  IMAD R20, R3, UR14, R29 ;  /* 0x0000000e03147c24 */ /* 0x000fc4000f8e021d */
[----:B------:R-:W-:Y:S01]  /*15b0*/  VIADD R29, R29, 0x8 ;  /* 0x000000081d1d7836 */ /* 0x000fe20000000000 */
[----:B0-----:R-:W-:-:S06]  /*15c0*/  ULEA UR4, UR5, UR4, 0x18 ;  /* 0x0000000405047291 */ /* 0x001fcc000f8ec0ff */
[----:B------:R-:W-:-:S05]  /*15d0*/  LEA R20, R20, UR4, 0x3 ;  /* 0x0000000414147c11 */ /* 0x000fca000f8e18ff */
[----:B---3--:R0:W-:Y:S04]  /*15e0*/  STS.64 [R20], R18 ;  /* 0x0000001214007388 */ /* 0x0081e80000000a00 */
[----:B----4-:R0:W-:Y:S04]  /*15f0*/  STS.64 [R20+0x8], R16 ;  /* 0x0000081014007388 */ /* 0x0101e80000000a00 */
[----:B-----5:R0:W-:Y:S04]  /*1600*/  STS.64 [R20+0x10], R14 ;  /* 0x0000100e14007388 */ /* 0x0201e80000000a00 */
[----:B------:R0:W-:Y:S04]  /*1610*/  STS.64 [R20+0x18], R12 ;  /* 0x0000180c14007388 */ /* 0x0001e80000000a00 */
[----:B------:R0:W-:Y:S04]  /*1620*/  STS.64 [R20+0x20], R10 ;  /* 0x0000200a14007388 */ /* 0x0001e80000000a00 */
[----:B--2---:R0:W-:Y:S04]  /*1630*/  STS.64 [R20+0x28], R8 ;  /* 0x0000280814007388 */ /* 0x0041e80000000a00 */
[----:B------:R0:W-:Y:S04]  /*1640*/  STS.64 [R20+0x30], R6 ;  /* 0x0000300614007388 */ /* 0x0001e80000000a00 */
[----:B------:R0:W-:Y:S02]  /*1650*/  STS.64 [R20+0x38], R4 ;  /* 0x0000380414007388 */ /* 0x0001e40000000a00 */
.L_x_29:
[----:B------:R-:W-:Y:S05]  /*1660*/  BRA.U !UP2, `(.L_x_26) ;  /* 0x000000010a987547 */ /* 0x000fea000b800000 */
[----:B------:R-:W-:Y:S02]  /*1670*/  UISETP.GE.U32.AND UP1, UPT, UR7, 0x4, UPT ;  /* 0x000000040700788c */ /* 0x000fe4000bf26070 */
[----:B------:R-:W-:-:S04]  /*1680*/  ULOP3.LUT UR6, UR14, 0x3, URZ, 0xc0, !UPT ;  /* 0x000000030e067892 */ /* 0x000fc8000f8ec0ff */
[----:B------:R-:W-:-:S03]  /*1690*/  UISETP.NE.AND UP2, UPT, UR6, URZ, UPT ;  /* 0x000000ff0600728c */ /* 0x000fc6000bf45270 */
[----:B------:R-:W-:Y:S08]  /*16a0*/  BRA.U !UP1, `(.L_x_30) ;  /* 0x00000001094c7547 */ /* 0x000ff0000b800000 */
[----:B01-3--:R-:W-:-:S05]  /*16b0*/  IMAD R4, R29, 0x4, R1 ;  /* 0x000000041d047824 */ /* 0x00bfca00078e0201 */
[----:B--2---:R-:W2:Y:S04]  /*16c0*/  LDL R6, [R4+0x3000] ;  /* 0x0030000004067983 */ /* 0x004ea80000100800 */
[----:B------:R-:W2:Y:S04]  /*16d0*/  LDL R7, [R4] ;  /* 0x0000000004077983 */ /* 0x000ea80000100800 */
[----:B------:R-:W3:Y:S04]  /*16e0*/  LDL R8, [R4+0x3004] ;  /* 0x0030040004087983 */ /* 0x000ee80000100800 */
[----:B------:R-:W3:Y:S04]  /*16f0*/  LDL R9, [R4+0x4] ;  /* 0x0000040004097983 */ /* 0x000ee80000100800 */
[----:B------:R-:W4:Y:S04]  /*1700*/  LDL R10, [R4+0x3008] ;  /* 0x00300800040a7983 */ /* 0x000f280000100800 */
[----:B------:R-:W4:Y:S04]  /*1710*/  LDL R11, [R4+0x8] ;  /* 0x00000800040b7983 */ /* 0x000f280000100800 */
[----:B------:R-:W5:Y:S04]  /*1720*/  LDL R12, [R4+0x300c] ;  /* 0x00300c00040c7983 */ /* 0x000f680000100800 */
[----:B------:R-:W5:Y:S01]  /*1730*/  LDL R13, [R4+0xc] ;  /* 0x00000c00040d7983 */ /* 0x000f620000100800 */
[----:B------:R-:W0:Y:S01]  /*1740*/  S2UR UR5, SR_CgaCtaId ;  /* 0x00000000000579c3 */ /* 0x000e220000008800 */
[----:B------:R-:W-:Y:S01]  /*1750*/  UMOV UR4, 0x400 ;  /* 0x0000040000047882 */ /* 0x000fe20000000000 */
[----:B------:R-:W-:Y:S01]  /*1760*/  IMAD R5, R3, UR14, R29 ;  /* 0x0000000e03057c24 */ /* 0x000fe2000f8e021d */
[----:B------:R-:W-:Y:S01]  /*1770*/  IADD3 R29, PT, PT, R29, 0x4, RZ ;  /* 0x000000041d1d7810 */ /* 0x000fe20007ffe0ff */
[----:B0-----:R-:W-:-:S06]  /*1780*/  ULEA UR4, UR5, UR4, 0x18 ;  /* 0x0000000405047291 */ /* 0x001fcc000f8ec0ff */
[----:B------:R-:W-:-:S05]  /*1790*/  LEA R5, R5, UR4, 0x3 ;  /* 0x0000000405057c11 */ /* 0x000fca000f8e18ff */
[----:B--2---:R0:W-:Y:S04]  /*17a0*/  STS.64 [R5], R6 ;  /* 0x0000000605007388 */ /* 0x0041e80000000a00 */
[----:B---3--:R0:W-:Y:S04]  /*17b0*/  STS.64 [R5+0x8], R8 ;  /* 0x0000080805007388 */ /* 0x0081e80000000a00 */
[----:B----4-:R0:W-:Y:S04]  /*17c0*/  STS.64 [R5+0x10], R10 ;  /* 0x0000100a05007388 */ /* 0x0101e80000000a00 */
[----:B-----5:R0:W-:Y:S02]  /*17d0*/  STS.64 [R5+0x18], R12 ;  /* 0x0000180c05007388 */ /* 0x0201e40000000a00 */
.L_x_30:
[----:B------:R-:W-:Y:S05]  /*17e0*/  BRA.U !UP2, `(.L_x_26) ;  /* 0x000000010a387547 */ /* 0x000fea000b800000 */
[----:B------:R-:W4:Y:S01]  /*17f0*/  S2UR UR5, SR_CgaCtaId ;  /* 0x00000000000579c3 */ /* 0x000f220000008800 */
[----:B------:R-:W-:Y:S02]  /*1800*/  UMOV UR4, 0x400 ;  /* 0x0000040000047882 */ /* 0x000fe40000000000 */
[----:B----4-:R-:W-:-:S03]  /*1810*/  ULEA UR5, UR5, UR4, 0x18 ;  /* 0x0000000405057291 */ /* 0x010fc6000f8ec0ff */
[----:B------:R-:W-:-:S09]  /*1820*/  UMOV UR4, URZ ;  /* 0x000000ff00047c82 */ /* 0x000fd20008000000 */
.L_x_31:
[----:B0-23--:R-:W-:-:S05]  /*1830*/  IMAD R7, R29, 0x4, R1 ;  /* 0x000000041d077824 */ /* 0x00dfca00078e0201 */
[----:B-1--4-:R-:W2:Y:S04]  /*1840*/  LDL R4, [R7+0x3000] ;  /* 0x0030000007047983 */ /* 0x012ea80000100800 */
[----:B------:R-:W2:Y:S01]  /*1850*/  LDL R5, [R7] ;  /* 0x0000000007057983 */ /* 0x000ea20000100800 */
[----:B------:R-:W-:Y:S01]  /*1860*/  IMAD R6, R3, UR14, R29 ;  /* 0x0000000e03067c24 */ /* 0x000fe2000f8e021d */
[----:B------:R-:W-:Y:S01]  /*1870*/  UIADD3 UR4, UPT, UPT, UR4, 0x1, URZ ;  /* 0x0000000104047890 */ /* 0x000fe2000fffe0ff */
[----:B------:R-:W-:-:S03]  /*1880*/  VIADD R29, R29, 0x1 ;  /* 0x000000011d1d7836 */ /* 0x000fc60000000000 */
[----:B------:R-:W-:Y:S01]  /*1890*/  LEA R6, R6, UR5, 0x3 ;  /* 0x0000000506067c11 */ /* 0x000fe2000f8e18ff */
[----:B------:R-:W-:-:S04]  /*18a0*/  UISETP.NE.AND UP1, UPT, UR4, UR6, UPT ;  /* 0x000000060400728c */ /* 0x000fc8000bf25270 */
[----:B--2---:R4:W-:Y:S05]  /*18b0*/  STS.64 [R6], R4 ;  /* 0x0000000406007388 */ /* 0x0049ea0000000a00 */
[----:B------:R-:W-:Y:S05]  /*18c0*/  BRA.U UP1, `(.L_x_31) ;  /* 0xfffffffd01d87547 */ /* 0x000fea000b83ffff */
.L_x_26:
[----:B------:R-:W-:Y:S01]  /*18d0*/  BAR.SYNC.DEFER_BLOCKING 0x0 ;  /* 0x0000000000007b1d */ /* 0x000fe20000010000 */
[----:B------:R-:W-:-:S13]  /*18e0*/  ISETP.NE.AND P0, PT, R3, RZ, PT ;  /* 0x000000ff0300720c */ /* 0x000fda0003f05270 */
[----:B------:R-:W-:Y:S05]  /*18f0*/  @P0 EXIT ;  /* 0x000000000000094d */ /* 0x000fea0003800000 */
[----:B------:R-:W-:Y:S05]  /*1900*/  BRA.U !UP0, `(.L_x_32) ;  /* 0x0000000508507547 */ /* 0x000fea000b800000 */
[----:B------:R-:W-:Y:S01]  /*1910*/  UISETP.GE.U32.AND UP1, UPT, UR14, 0x8, UPT ;  /* 0x000000080e00788c */ /* 0x000fe2000bf26070 */
[----:B------:R-:W-:Y:S01]  /*1920*/  HFMA2 R25, -RZ, RZ, 0, 0 ;  /* 0x00000000ff197431 */ /* 0x000fe200000001ff */
[----:B------:R-:W-:-:S04]  /*1930*/  ULOP3.LUT UR7, UR14, 0x7, URZ, 0xc0, !UPT ;  /* 0x000000070e077892 */ /* 0x000fc8000f8ec0ff */
[----:B------:R-:W-:-:S03]  /*1940*/  UISETP.NE.AND UP2, UPT, UR7, URZ, UPT ;  /* 0x000000ff0700728c */ /* 0x000fc6000bf45270 */
[----:B------:R-:W-:Y:S08]  /*1950*/  BRA.U !UP1, `(.L_x_33) ;  /* 0x0000000109847547 */ /* 0x000ff0000b800000 */
[----:B------:R-:W5:Y:S01]  /*1960*/  S2UR UR5, SR_CgaCtaId ;  /* 0x00000000000579c3 */ /* 0x000f620000008800 */
[----:B------:R-:W-:Y:S01]  /*1970*/  ULOP3.LUT UR6, UR14, 0x7ffffff8, URZ, 0xc0, !UPT ;  /* 0x7ffffff80e067892 */ /* 0x000fe2000f8ec0ff */
[----:B------:R-:W-:Y:S01]  /*1980*/  IMAD.MOV.U32 R24, RZ, RZ, RZ ;  /* 0x000000ffff187224 */ /* 0x000fe200078e00ff */
[----:B------:R-:W-:-:S04]  /*1990*/  UMOV UR4, 0x400 ;  /* 0x0000040000047882 */ /* 0x000fc80000000000 */
[----:B------:R-:W-:Y:S01]  /*19a0*/  IMAD.U32 R25, RZ, RZ, UR6 ;  /* 0x00000006ff197e24 */ /* 0x000fe2000f8e00ff */
[----:B-----5:R-:W-:-:S12]  /*19b0*/  ULEA UR4, UR5, UR4, 0x18 ;  /* 0x0000000405047291 */ /* 0x020fd8000f8ec0ff */
.L_x_34:
[C---:B------:R-:W-:Y:S02]  /*19c0*/  LEA R26, R24.reuse, UR4, 0x3 ;  /* 0x00000004181a7c11 */ /* 0x040fe4000f8e18ff */
[C---:B0-----:R-:W-:Y:S02]  /*19d0*/  LEA R3, R24.reuse, R1, 0x2 ;  /* 0x0000000118037211 */ /* 0x041fe400078e10ff */
[----:B------:R-:W-:Y:S01]  /*19e0*/  IADD3 R24, PT, PT, R24, 0x8, RZ ;  /* 0x0000000818187810 */ /* 0x000fe20007ffe0ff */
[----:B01-3--:R-:W0:Y:S03]  /*19f0*/  LDS.128 R12, [R26] ;  /* 0x000000001a0c7984 */ /* 0x00be260000000c00 */
[----:B------:R-:W-:Y:S01]  /*1a00*/  ISETP.NE.AND P0, PT, R24, R25, PT ;  /* 0x000000191800720c */ /* 0x000fe20003f05270 */
[----:B------:R-:W1:Y:S04]  /*1a10*/  LDS.128 R20, [R26+0x10] ;  /* 0x000010001a147984 */ /* 0x000e680000000c00 */
[----:B--2-4-:R-:W2:Y:S04]  /*1a20*/  LDS.128 R4, [R26+0x20] ;  /* 0x000020001a047984 */ /* 0x014ea80000000c00 */
[----:B------:R-:W3:Y:S01]  /*1a30*/  LDS.128 R8, [R26+0x30] ;  /* 0x000030001a087984 */ /* 0x000ee20000000c00 */
[----:B0-----:R-:W-:Y:S01]  /*1a40*/  IMAD.MOV.U32 R16, RZ, RZ, R13 ;  /* 0x000000ffff107224 */ /* 0x001fe200078e000d */
[----:B------:R-:W-:Y:S01]  /*1a50*/  MOV R13, R14 ;  /* 0x0000000e000d7202 */ /* 0x000fe20000000f00 */
[----:B------:R-:W-:Y:S01]  /*1a60*/  IMAD.MOV.U32 R17, RZ, RZ, R15 ;  /* 0x000000ffff117224 */ /* 0x000fe200078e000f */
[----:B-1----:R-:W-:Y:S01]  /*1a70*/  MOV R14, R20 ;  /* 0x00000014000e7202 */ /* 0x002fe20000000f00 */
[----:B------:R-:W-:-:S02]  /*1a80*/  IMAD.MOV.U32 R18, RZ, RZ, R21 ;  /* 0x000000ffff127224 */ /* 0x000fc400078e0015 */
[----:B------:R-:W-:Y:S01]  /*1a90*/  IMAD.MOV.U32 R19, RZ, RZ, R23 ;  /* 0x000000ffff137224 */ /* 0x000fe200078e0017 */
[----:B--2---:R-:W-:Y:S01]  /*1aa0*/  MOV R21, R7 ;  /* 0x0000000700157202 */ /* 0x004fe20000000f00 */
[----:B------:R-:W-:Y:S02]  /*1ab0*/  IMAD.MOV.U32 R20, RZ, RZ, R5 ;  /* 0x000000ffff147224 */ /* 0x000fe400078e0005 */
[----:B------:R-:W-:Y:S01]  /*1ac0*/  IMAD.MOV.U32 R15, RZ, RZ, R22 ;  /* 0x000000ffff0f7224 */ /* 0x000fe200078e0016 */
[----:B---3--:R-:W-:Y:S01]  /*1ad0*/  MOV R23, R11 ;  /* 0x0000000b00177202 */ /* 0x008fe20000000f00 */
[----:B------:R-:W-:Y:S01]  /*1ae0*/  IMAD.MOV.U32 R5, RZ, RZ, R6 ;  /* 0x000000ffff057224 */ /* 0x000fe200078e0006 */
[----:B------:R0:W-:Y:S01]  /*1af0*/  STL.128 [R3], R16 ;  /* 0x0000001003007387 */ /* 0x0001e20000100c00 */
[----:B------:R-:W-:Y:S02]  /*1b00*/  IMAD.MOV.U32 R22, RZ, RZ, R9 ;  /* 0x000000ffff167224 */ /* 0x000fe400078e0009 */
[----:B------:R-:W-:Y:S01]  /*1b10*/  IMAD.MOV.U32 R6, RZ, RZ, R8 ;  /* 0x000000ffff067224 */ /* 0x000fe200078e0008 */
[----:B------:R0:W-:Y:S01]  /*1b20*/  STL.128 [R3+0x3000], R12 ;  /* 0x0030000c03007387 */ /* 0x0001e20000100c00 */
[----:B------:R-:W-:-:S03]  /*1b30*/  IMAD.MOV.U32 R7, RZ, RZ, R10 ;  /* 0x000000ffff077224 */ /* 0x000fc600078e000a */
[----:B------:R0:W-:Y:S04]  /*1b40*/  STL.128 [R3+0x10], R20 ;  /* 0x0000101403007387 */ /* 0x0001e80000100c00 */
[----:B------:R0:W-:Y:S01]  /*1b50*/  STL.128 [R3+0x3010], R4 ;  /* 0x0030100403007387 */ /* 0x0001e20000100c00 */
[----:B------:R-:W-:Y:S05]  /*1b60*/  @P0 BRA `(.L_x_34) ;  /* 0xfffffffc00940947 */ /* 0x000fea000383ffff */
.L_x_33:
[----:B------:R-:W-:Y:S05]  /*1b70*/  BRA.U !UP2, `(.L_x_32) ;  /* 0x000000010ab47547 */ /* 0x000fea000b800000 */
[----:B------:R-:W-:Y:S02]  /*1b80*/  UISETP.GE.U32.AND UP1, UPT, UR7, 0x4, UPT ;  /* 0x000000040700788c */ /* 0x000fe4000bf26070 */
[----:B------:R-:W-:-:S04]  /*1b90*/  ULOP3.LUT UR5, UR14, 0x3, URZ, 0xc0, !UPT ;  /* 0x000000030e057892 */ /* 0x000fc8000f8ec0ff */
[----:B------:R-:W-:-:S03]  /*1ba0*/  UISETP.NE.AND UP2, UPT, UR5, URZ, UPT ;  /* 0x000000ff0500728c */ /* 0x000fc6000bf45270 */
[----:B------:R-:W-:Y:S08]  /*1bb0*/  BRA.U !UP1, `(.L_x_35) ;  /* 0x0000000109407547 */ /* 0x000ff0000b800000 */
[----:B01-34-:R-:W0:Y:S01]  /*1bc0*/  S2R R4, SR_CgaCtaId ;  /* 0x0000000000047919 */ /* 0x01be220000008800 */
[----:B------:R-:W-:Y:S01]  /*1bd0*/  MOV R3, 0x400 ;  /* 0x0000040000037802 */ /* 0x000fe20000000f00 */
[----:B------:R-:W-:-:S03]  /*1be0*/  IMAD R12, R25, 0x4, R1 ;  /* 0x00000004190c7824 */ /* 0x000fc600078e0201 */
[----:B0-----:R-:W-:-:S05]  /*1bf0*/  LEA R4, R4, R3, 0x18 ;  /* 0x0000000304047211 */ /* 0x001fca00078ec0ff */
[C---:B------:R-:W-:Y:S01]  /*1c00*/  IMAD R3, R25.reuse, 0x8, R4 ;  /* 0x0000000819037824 */ /* 0x040fe200078e0204 */
[----:B------:R-:W-:-:S04]  /*1c10*/  IADD3 R25, PT, PT, R25, 0x4, RZ ;  /* 0x0000000419197810 */ /* 0x000fc80007ffe0ff */
[----:B--2---:R-:W0:Y:S04]  /*1c20*/  LDS.128 R4, [R3] ;  /* 0x0000000003047984 */ /* 0x004e280000000c00 */
[----:B------:R-:W1:Y:S04]  /*1c30*/  LDS.128 R8, [R3+0x10] ;  /* 0x0000100003087984 */ /* 0x000e680000000c00 */
[----:B0-----:R0:W-:Y:S04]  /*1c40*/  STL [R12], R5 ;  /* 0x000000050c007387 */ /* 0x0011e80000100800 */
[----:B------:R0:W-:Y:S04]  /*1c50*/  STL [R12+0x3000], R4 ;  /* 0x003000040c007387 */ /* 0x0001e80000100800 */
[----:B------:R0:W-:Y:S04]  /*1c60*/  STL [R12+0x4], R7 ;  /* 0x000004070c007387 */ /* 0x0001e80000100800 */
[----:B------:R0:W-:Y:S04]  /*1c70*/  STL [R12+0x3004], R6 ;  /* 0x003004060c007387 */ /* 0x0001e80000100800 */
[----:B-1----:R0:W-:Y:S04]  /*1c80*/  STL [R12+0x8], R9 ;  /* 0x000008090c007387 */ /* 0x0021e80000100800 */
[----:B------:R0:W-:Y:S04]  /*1c90*/  STL [R12+0x3008], R8 ;  /* 0x003008080c007387 */ /* 0x0001e80000100800 */
[----:B------:R0:W-:Y:S04]  /*1ca0*/  STL [R12+0xc], R11 ;  /* 0x00000c0b0c007387 */ /* 0x0001e80000100800 */
[----:B------:R0:W-:Y:S02]  /*1cb0*/  STL [R12+0x300c], R10 ;  /* 0x00300c0a0c007387 */ /* 0x0001e40000100800 */
.L_x_35:
[----:B------:R-:W-:Y:S05]  /*1cc0*/  BRA.U !UP2, `(.L_x_32) ;  /* 0x000000010a607547 */ /* 0x000fea000b800000 */
[----:B------:R-:W-:Y:S02]  /*1cd0*/  UISETP.NE.AND UP1, UPT, UR5, 0x1, UPT ;  /* 0x000000010500788c */ /* 0x000fe4000bf25270 */
[----:B------:R-:W-:-:S04]  /*1ce0*/  ULOP3.LUT UR4, UR14, 0x1, URZ, 0xc0, !UPT ;  /* 0x000000010e047892 */ /* 0x000fc8000f8ec0ff */
[----:B------:R-:W-:-:S03]  /*1cf0*/  UISETP.NE.U32.AND UP2, UPT, UR4, 0x1, UPT ;  /* 0x000000010400788c */ /* 0x000fc6000bf45070 */
[----:B------:R-:W-:Y:S08]  /*1d00*/  BRA.U !UP1, `(.L_x_36) ;  /* 0x00000001092c7547 */ /* 0x000ff0000b800000 */
[----:B01-34-:R-:W0:Y:S01]  /*1d10*/  S2R R4, SR_CgaCtaId ;  /* 0x0000000000047919 */ /* 0x01be220000008800 */
[----:B------:R-:W-:-:S04]  /*1d20*/  MOV R3, 0x400 ;  /* 0x0000040000037802 */ /* 0x000fc80000000f00 */
[----:B0-----:R-:W-:Y:S01]  /*1d30*/  LEA R4, R4, R3, 0x18 ;  /* 0x0000000304047211 */ /* 0x001fe200078ec0ff */
[----:B------:R-:W-:-:S04]  /*1d40*/  IMAD R3, R25, 0x4, R1 ;  /* 0x0000000419037824 */ /* 0x000fc800078e0201 */
[C---:B------:R-:W-:Y:S01]  /*1d50*/  IMAD R4, R25.reuse, 0x8, R4 ;  /* 0x0000000819047824 */ /* 0x040fe200078e0204 */
[----:B------:R-:W-:-:S05]  /*1d60*/  IADD3 R25, PT, PT, R25, 0x2, RZ ;  /* 0x0000000219197810 */ /* 0x000fca0007ffe0ff */
[----:B--2---:R-:W0:Y:S04]  /*1d70*/  LDS.128 R4, [R4] ;  /* 0x0000000004047984 */ /* 0x004e280000000c00 */
[----:B0-----:R0:W-:Y:S04]  /*1d80*/  STL [R3], R5 ;  /* 0x0000000503007387 */ /* 0x0011e80000100800 */
[----:B------:R0:W-:Y:S04]  /*1d90*/  STL [R3+0x3000], R4 ;  /* 0x0030000403007387 */ /* 0x0001e80000100800 */
[----:B------:R0:W-:Y:S04]  /*1da0*/  STL [R3+0x4], R7 ;  /* 0x0000040703007387 */ /* 0x0001e80000100800 */
[----:B------:R0:W-:Y:S02]  /*1db0*/  STL [R3+0x3004], R6 ;  /* 0x0030040603007387 */ /* 0x0001e40000100800 */
.L_x_36:
[----:B------:R-:W-:Y:S05]  /*1dc0*/  BRA.U UP2, `(.L_x_32) ;  /* 0x0000000102207547 */ /* 0x000fea000b800000 */
[----:B01-34-:R-:W0:Y:S01]  /*1dd0*/  S2R R4, SR_CgaCtaId ;  /* 0x0000000000047919 */ /* 0x01be220000008800 */
[----:B------:R-:W-:-:S04]  /*1de0*/  MOV R3, 0x400 ;  /* 0x0000040000037802 */ /* 0x000fc80000000f00 */
[----:B0-----:R-:W-:-:S05]  /*1df0*/  LEA R4, R4, R3, 0x18 ;  /* 0x0000000304047211 */ /* 0x001fca00078ec0ff */
[C---:B------:R-:W-:Y:S02]  /*1e00*/  IMAD R3, R25.reuse, 0x8, R4 ;  /* 0x0000000819037824 */ /* 0x040fe400078e0204 */
[----:B------:R-:W-:-:S03]  /*1e10*/  IMAD R25, R25, 0x4, R1 ;  /* 0x0000000419197824 */ /* 0x000fc600078e0201 */
[----:B------:R-:W0:Y:S04]  /*1e20*/  LDS.64 R4, [R3] ;  /* 0x0000000003047984 */ /* 0x000e280000000a00 */
[----:B0-----:R0:W-:Y:S04]  /*1e30*/  STL [R25], R5 ;  /* 0x0000000519007387 */ /* 0x0011e80000100800 */
[----:B------:R0:W-:Y:S02]  /*1e40*/  STL [R25+0x3000], R4 ;  /* 0x0030000419007387 */ /* 0x0001e40000100800 */
.L_x_32:
[----:B------:R-:W-:-:S09]  /*1e50*/  UISETP.LT.U32.OR UP0, UPT, UR13, 0x2, !UP0 ;  /* 0x000000020d00788c */ /* 0x000fd2000c701470 */
[----:B------:R-:W-:Y:S05]  /*1e60*/  BRA.U UP0, `(.L_x_37) ;  /* 0x0000001d00707547 */ /* 0x000fea000b800000 */
[----:B------:R-:W-:Y:S01]  /*1e70*/  ULOP3.LUT UR18, UR14, 0x7ffffff8, URZ, 0xc0, !UPT ;  /* 0x7ffffff80e127892 */ /* 0x000fe2000f8ec0ff */
[C---:B0--3--:R-:W-:Y:S01]  /*1e80*/  IADD3 R20, PT, PT, R1.reuse, 0x2000, RZ ;  /* 0x0000200001147810 */ /* 0x049fe20007ffe0ff */
[----:B------:R-:W-:Y:S01]  /*1e90*/  VIADD R3, R1, 0x5000 ;  /* 0x0000500001037836 */ /* 0x000fe20000000000 */
[----:B------:R-:W-:Y:S02]  /*1ea0*/  UIADD3 UR7, UPT, UPT, UR14, -0x1, URZ ;  /* 0xffffffff0e077890 */ /* 0x000fe4000fffe0ff */
[----:B------:R-:W-:Y:S02]  /*1eb0*/  ULOP3.LUT UR15, UR14, 0x7, URZ, 0xc0, !UPT ;  /* 0x000000070e0f7892 */ /* 0x000fe4000f8ec0ff */
[----:B------:R-:W-:Y:S02]  /*1ec0*/  ULOP3.LUT UR16, UR14, 0x3, URZ, 0xc0, !UPT ;  /* 0x000000030e107892 */ /* 0x000fe4000f8ec0ff */
[----:B------:R-:W-:Y:S02]  /*1ed0*/  ULOP3.LUT UR17, UR14, 0xf, URZ, 0xc0, !UPT ;  /* 0x0000000f0e117892 */ /* 0x000fe4000f8ec0ff */
[----:B------:R-:W-:-:S02]  /*1ee0*/  ULOP3.LUT UR10, UR14, 0x7ffffffc, URZ, 0xc0, !UPT ;  /* 0x7ffffffc0e0a7892 */ /* 0x000fc4000f8ec0ff */
[----:B------:R-:W-:Y:S02]  /*1ef0*/  ULOP3.LUT UR19, UR14, 0x7ffffff0, URZ, 0xc0, !UPT ;  /* 0x7ffffff00e137892 */ /* 0x000fe4000f8ec0ff */
[----:B------:R-:W-:Y:S02]  /*1f00*/  USHF.L.U32 UR11, UR14, 0x3, URZ ;  /* 0x000000030e0b7899 */ /* 0x000fe400080006ff */
[----:B------:R-:W-:Y:S01]  /*1f10*/  UIADD3 UR6, UPT, UPT, -UR18, URZ, URZ ;  /* 0x000000ff12067290 */ /* 0x000fe2000fffe1ff */
[----:B------:R-:W-:-:S11]  /*1f20*/  UMOV UR12, 0x1 ;  /* 0x00000001000c7882 */ /* 0x000fd60000000000 */
.L_x_99:
[----:B------:R-:W-:Y:S01]  /*1f30*/  UISETP.GE.U32.AND UP0, UPT, UR7, 0x7, UPT ;  /* 0x000000070700788c */ /* 0x000fe2000bf06070 */
[----:B012-4-:R-:W-:-:S08]  /*1f40*/  IMAD.MOV.U32 R4, RZ, RZ, RZ ;  /* 0x000000ffff047224 */ /* 0x017fd000078e00ff */
[----:B------:R-:W-:Y:S05]  /*1f50*/  BRA.U !UP0, `(.L_x_38) ;  /* 0x00000001089c7547 */ /* 0x000fea000b800000 */
[----:B------:R-:W0:Y:S01]  /*1f60*/  S2UR UR5, SR_CgaCtaId ;  /* 0x00000000000579c3 */ /* 0x000e220000008800 */
[----:B------:R-:W-:Y:S01]  /*1f70*/  UMOV UR4, 0x400 ;  /* 0x0000040000047882 */ /* 0x000fe20000000000 */
[C---:B------:R-:W-:Y:S01]  /*1f80*/  IADD3 R21, PT, PT, R1.reuse, 0x5010, RZ ;  /* 0x0000501001157810 */ /* 0x040fe20007ffe0ff */
[----:B------:R-:W-:Y:S01]  /*1f90*/  VIADD R24, R1, 0x2010 ;  /* 0x0000201001187836 */ /* 0x000fe20000000000 */
[----:B0-----:R-:W-:-:S03]  /*1fa0*/  ULEA UR4, UR5, UR4, 0x18 ;  /* 0x0000000405047291 */ /* 0x001fc6000f8ec0ff */
[----:B------:R-:W-:Y:S01]  /*1fb0*/  UMOV UR5, UR6 ;  /* 0x0000000600057c82 */ /* 0x000fe20008000000 */
[----:B------:R-:W-:-:S04]  /*1fc0*/  UIMAD UR4, UR11, UR12, UR4 ;  /* 0x0000000c0b0472a4 */ /* 0x000fc8000f8e0204 */
[----:B------:R-:W-:-:S12]  /*1fd0*/  UIADD3 UR4, UPT, UPT, UR4, 0x20, URZ ;  /* 0x0000002004047890 */ /* 0x000fd8000fffe0ff */
.L_x_39:
[----:B--2---:R-:W0:Y:S01]  /*1fe0*/  LDS.64 R8, [UR4+-0x20] ;  /* 0xffffe004ff087984 */ /* 0x004e220008000a00 */
[----:B------:R-:W-:-:S03]  /*1ff0*/  UIADD3 UR5, UPT, UPT, UR5, 0x8, URZ ;  /* 0x0000000805057890 */ /* 0x000fc6000fffe0ff */
[----:B------:R-:W1:Y:S01]  /*2000*/  LDS.64 R6, [UR4+-0x18] ;  /* 0xffffe804ff067984 */ /* 0x000e620008000a00 */
[----:B------:R-:W-:-:S03]  /*2010*/  UISETP.NE.AND UP0, UPT, UR5, URZ, UPT ;  /* 0x000000ff0500728c */ /* 0x000fc6000bf05270 */
[----:B------:R-:W2:Y:S04]  /*2020*/  LDS.64 R10, [UR4+-0x10] ;  /* 0xfffff004ff0a7984 */ /* 0x000ea80008000a00 */
[----:B------:R-:W3:Y:S04]  /*2030*/  LDS.64 R12, [UR4+-0x8] ;  /* 0xfffff804ff0c7984 */ /* 0x000ee80008000a00 */
[----:B------:R-:W4:Y:S04]  /*2040*/  LDS.64 R16, [UR4] ;  /* 0x00000004ff107984 */ /* 0x000f280008000a00 */
[----:B------:R-:W5:Y:S04]  /*2050*/  LDS.64 R14, [UR4+0x8] ;  /* 0x00000804ff0e7984 */ /* 0x000f680008000a00 */
[----:B------:R-:W5:Y:S04]  /*2060*/  LDS.64 R18, [UR4+0x10] ;  /* 0x00001004ff127984 */ /* 0x000f680008000a00 */
[----:B------:R-:W5:Y:S01]  /*2070*/  LDS.64 R22, [UR4+0x18] ;  /* 0x00001804ff167984 */ /* 0x000f620008000a00 */
[----:B------:R-:W-:Y:S01]  /*2080*/  UIADD3 UR4, UPT, UPT, UR4, 0x40, URZ ;  /* 0x0000004004047890 */ /* 0x000fe2000fffe0ff */
[----:B0-----:R-:W-:-:S02]  /*2090*/  IMAD.MOV.U32 R4, RZ, RZ, R9 ;  /* 0x000000ffff047224 */ /* 0x001fc400078e0009 */
[----:B-1----:R-:W-:Y:S01]  /*20a0*/  IMAD.MOV.U32 R9, RZ, RZ, R6 ;  /* 0x000000ffff097224 */ /* 0x002fe200078e0006 */
[----:B------:R-:W-:Y:S01]  /*20b0*/  MOV R5, R7 ;  /* 0x0000000700057202 */ /* 0x000fe20000000f00 */
[----:B--2---:R-:W-:Y:S02]  /*20c0*/  IMAD.MOV.U32 R6, RZ, RZ, R11 ;  /* 0x000000ffff067224 */ /* 0x004fe400078e000b */
[----:B---3--:R-:W-:Y:S01]  /*20d0*/  IMAD.MOV.U32 R11, RZ, RZ, R12 ;  /* 0x000000ffff0b7224 */ /* 0x008fe200078e000c */
[----:B------:R-:W-:Y:S01]  /*20e0*/  MOV R7, R13 ;  /* 0x0000000d00077202 */ /* 0x000fe20000000f00 */
[----:B----4-:R-:W-:-:S04]  /*20f0*/  IMAD.MOV.U32 R12, RZ, RZ, R17 ;  /* 0x000000ffff0c7224 */ /* 0x010fc800078e0011 */
[----:B------:R-:W-:Y:S01]  /*2100*/  STL.128 [R24+-0x10], R4 ;  /* 0xfffff00418007387 */ /* 0x000fe20000100c00 */
[----:B-----5:R-:W-:Y:S01]  /*2110*/  MOV R13, R15 ;  /* 0x0000000f000d7202 */ /* 0x020fe20000000f00 */
[----:B------:R-:W-:Y:S02]  /*2120*/  IMAD.MOV.U32 R17, RZ, RZ, R14 ;  /* 0x000000ffff117224 */ /* 0x000fe400078e000e */
[----:B------:R-:W-:Y:S01]  /*2130*/  STL.128 [R21+-0x10], R8 ;  /* 0xfffff00815007387 */ /* 0x000fe20000100c00 */
[----:B------:R-:W-:Y:S01]  /*2140*/  IMAD.MOV.U32 R14, RZ, RZ, R19 ;  /* 0x000000ffff0e7224 */ /* 0x000fe200078e0013 */
[----:B------:R-:W-:Y:S01]  /*2150*/  MOV R15, R23 ;  /* 0x00000017000f7202 */ /* 0x000fe20000000f00 */
[----:B------:R-:W-:-:S04]  /*2160*/  IMAD.MOV.U32 R19, RZ, RZ, R22 ;  /* 0x000000ffff137224 */ /* 0x000fc800078e0016 */
[----:B------:R0:W-:Y:S04]  /*2170*/  STL.128 [R24], R12 ;  /* 0x0000000c18007387 */ /* 0x0001e80000100c00 */
[----:B------:R1:W-:Y:S01]  /*2180*/  STL.128 [R21], R16 ;  /* 0x0000001015007387 */ /* 0x0003e20000100c00 */
[----:B0-----:R-:W-:Y:S01]  /*2190*/  VIADD R24, R24, 0x20 ;  /* 0x0000002018187836 */ /* 0x001fe20000000000 */
[----:B-1----:R-:W-:Y:S01]  /*21a0*/  IADD3 R21, PT, PT, R21, 0x20, RZ ;  /* 0x0000002015157810 */ /* 0x002fe20007ffe0ff */
[----:B------:R-:W-:Y:S06]  /*21b0*/  BRA.U UP0, `(.L_x_39) ;  /* 0xfffffffd00887547 */ /* 0x000fec000b83ffff */
[----:B------:R-:W-:-:S07]  /*21c0*/  IMAD.U32 R4, RZ, RZ, UR18 ;  /* 0x00000012ff047e24 */ /* 0x000fce000f8e00ff */
.L_x_38:
[----:B------:R-:W-:-:S09]  /*21d0*/  UISETP.NE.AND UP0, UPT, UR15, URZ, UPT ;  /* 0x000000ff0f00728c */ /* 0x000fd2000bf05270 */
[----:B------:R-:W-:Y:S05]  /*21e0*/  BRA.U !UP0, `(.L_x_40) ;  /* 0x0000000108d87547 */ /* 0x000fea000b800000 */
[----:B------:R-:W-:Y:S02]  /*21f0*/  UIADD3 UR4, UPT, UPT, UR15, -0x1, URZ ;  /* 0xffffffff0f047890 */ /* 0x000fe4000fffe0ff */
[----:B------:R-:W-:Y:S02]  /*2200*/  UISETP.NE.AND UP1, UPT, UR16, URZ, UPT ;  /* 0x000000ff1000728c */ /* 0x000fe4000bf25270 */
[----:B------:R-:W-:-:S09]  /*2210*/  UISETP.GE.U32.AND UP0, UPT, UR4, 0x3, UPT ;  /* 0x000000030400788c */ /* 0x000fd2000bf06070 */
[----:B------:R-:W-:Y:S05]  /*2220*/  BRA.U !UP0, `(.L_x_41) ;  /* 0x0000000108507547 */ /* 0x000fea000b800000 */
[----:B--2---:R-:W0:Y:S01]  /*2230*/  S2R R7, SR_CgaCtaId ;  /* 0x0000000000077919 */ /* 0x004e220000008800 */
[----:B------:R-:W1:Y:S01]  /*2240*/  LDC R5, c[0x0][0x3a8] ;  /* 0x0000ea00ff057b82 */ /* 0x000e620000000800 */
[----:B------:R-:W-:Y:S02]  /*2250*/  MOV R6, 0x400 ;  /* 0x0000040000067802 */ /* 0x000fe40000000f00 */
[C---:B------:R-:W-:Y:S01]  /*2260*/  LEA R14, R4.reuse, R1, 0x2 ;  /* 0x00000001040e7211 */ /* 0x040fe200078e10ff */
[----:B-1----:R-:W-:Y:S02]  /*2270*/  IMAD R5, R5, UR12, R4 ;  /* 0x0000000c05057c24 */ /* 0x002fe4000f8e0204 */
[----:B------:R-:W-:Y:S01]  /*2280*/  VIADD R4, R4, 0x4 ;  /* 0x0000000404047836 */ /* 0x000fe20000000000 */
[----:B0-----:R-:W-:-:S05]  /*2290*/  LEA R6, R7, R6, 0x18 ;  /* 0x0000000607067211 */ /* 0x001fca00078ec0ff */
[----:B------:R-:W-:-:S05]  /*22a0*/  IMAD R5, R5, 0x8, R6 ;  /* 0x0000000805057824 */ /* 0x000fca00078e0206 */
[----:B------:R-:W0:Y:S04]  /*22b0*/  LDS.64 R6, [R5] ;  /* 0x0000000005067984 */ /* 0x000e280000000a00 */
[----:B------:R-:W1:Y:S04]  /*22c0*/  LDS.64 R8, [R5+0x8] ;  /* 0x0000080005087984 */ /* 0x000e680000000a00 */
[----:B------:R-:W2:Y:S04]  /*22d0*/  LDS.64 R10, [R5+0x10] ;  /* 0x00001000050a7984 */ /* 0x000ea80000000a00 */
[----:B------:R-:W3:Y:S04]  /*22e0*/  LDS.64 R12, [R5+0x18] ;  /* 0x00001800050c7984 */ /* 0x000ee80000000a00 */
[----:B0-----:R0:W-:Y:S04]  /*22f0*/  STL [R14+0x2000], R7 ;  /* 0x002000070e007387 */ /* 0x0011e80000100800 */
[----:B------:R0:W-:Y:S04]  /*2300*/  STL [R14+0x5000], R6 ;  /* 0x005000060e007387 */ /* 0x0001e80000100800 */
[----:B-1----:R0:W-:Y:S04]  /*2310*/  STL [R14+0x2004], R9 ;  /* 0x002004090e007387 */ /* 0x0021e80000100800 */
[----:B------:R0:W-:Y:S04]  /*2320*/  STL [R14+0x5004], R8 ;  /* 0x005004080e007387 */ /* 0x0001e80000100800 */
[----:B--2---:R0:W-:Y:S04]  /*2330*/  STL [R14+0x2008], R11 ;  /* 0x0020080b0e007387 */ /* 0x0041e80000100800 */
[----:B------:R0:W-:Y:S04]  /*2340*/  STL [R14+0x5008], R10 ;  /* 0x0050080a0e007387 */ /* 0x0001e80000100800 */
[----:B---3--:R0:W-:Y:S04]  /*2350*/  STL [R14+0x200c], R13 ;  /* 0x00200c0d0e007387 */ /* 0x0081e80000100800 */
[----:B------:R0:W-:Y:S02]  /*2360*/  STL [R14+0x500c], R12 ;  /* 0x00500c0c0e007387 */ /* 0x0001e40000100800 */
.L_x_41:
[----:B------:R-:W-:Y:S05]  /*2370*/  BRA.U !UP1, `(.L_x_40) ;  /* 0x0000000109747547 */ /* 0x000fea000b800000 */
[----:B0-2---:R-:W0:Y:S01]  /*2380*/  LDC R9, c[0x0][0x3a8] ;  /* 0x0000ea00ff097b82 */ /* 0x005e220000000800 */
[----:B------:R-:W-:Y:S01]  /*2390*/  UISETP.NE.AND UP0, UPT, UR16, 0x1, UPT ;  /* 0x000000011000788c */ /* 0x000fe2000bf05270 */
[----:B0-----:R-:W-:-:S04]  /*23a0*/  LOP3.LUT R5, R9, 0x1, RZ, 0xc0, !PT ;  /* 0x0000000109057812 */ /* 0x001fc800078ec0ff */
[----:B------:R-:W-:-:S04]  /*23b0*/  ISETP.NE.U32.AND P0, PT, R5, 0x1, PT ;  /* 0x000000010500780c */ /* 0x000fc80003f05070 */
[----:B------:R-:W-:Y:S09]  /*23c0*/  BRA.U !UP0, `(.L_x_42) ;  /* 0x0000000108387547 */ /* 0x000ff2000b800000 */
[----:B------:R-:W0:Y:S01]  /*23d0*/  S2R R7, SR_CgaCtaId ;  /* 0x0000000000077919 */ /* 0x000e220000008800 */
        /* <DEDUP_REMOVED lines=9> */
[----:B0-----:R0:W-:Y:S04]  /*2470*/  STL [R8+0x2000], R7 ;  /* 0x0020000708007387 */ /* 0x0011e80000100800 */
[----:B------:R0:W-:Y:S04]  /*2480*/  STL [R8+0x5000], R6 ;  /* 0x0050000608007387 */ /* 0x0001e80000100800 */
[----:B-1----:R0:W-:Y:S04]  /*2490*/  STL [R8+0x2004], R11 ;  /* 0x0020040b08007387 */ /* 0x0021e80000100800 */
[----:B------:R0:W-:Y:S02]  /*24a0*/  STL [R8+0x5004], R10 ;  /* 0x0050040a08007387 */ /* 0x0001e40000100800 */
.L_x_42:
[----:B------:R-:W-:Y:S05]  /*24b0*/  @P0 BRA `(.L_x_40) ;  /* 0x0000000000240947 */ /* 0x000fea0003800000 */
[----:B0-----:R-:W0:Y:S01]  /*24c0*/  S2R R7, SR_CgaCtaId ;  /* 0x0000000000077919 */ /* 0x001e220000008800 */
[----:B------:R-:W-:Y:S01]  /*24d0*/  MOV R6, 0x400 ;  /* 0x0000040000067802 */ /* 0x000fe20000000f00 */
[----:B------:R-:W-:Y:S01]  /*24e0*/  IMAD R5, R9, UR12, R4 ;  /* 0x0000000c09057c24 */ /* 0x000fe2000f8e0204 */
[----:B------:R-:W-:Y:S02]  /*24f0*/  LEA R4, R4, R1, 0x2 ;  /* 0x0000000104047211 */ /* 0x000fe400078e10ff */
[----:B0-----:R-:W-:-:S05]  /*2500*/  LEA R6, R7, R6, 0x18 ;  /* 0x0000000607067211 */ /* 0x001fca00078ec0ff */
[----:B------:R-:W-:-:S05]  /*2510*/  IMAD R5, R5, 0x8, R6 ;  /* 0x0000000805057824 */ /* 0x000fca00078e0206 */
[----:B------:R-:W0:Y:S04]  /*2520*/  LDS.64 R6, [R5] ;  /* 0x0000000005067984 */ /* 0x000e280000000a00 */
[----:B0-----:R1:W-:Y:S04]  /*2530*/  STL [R4+0x2000], R7 ;  /* 0x0020000704007387 */ /* 0x0013e80000100800 */
[----:B------:R1:W-:Y:S02]  /*2540*/  STL [R4+0x5000], R6 ;  /* 0x0050000604007387 */ /* 0x0003e40000100800 */
.L_x_40:
[----:B------:R-:W-:Y:S01]  /*2550*/  UISETP.GE.U32.AND UP0, UPT, UR7, 0x3, UPT ;  /* 0x000000030700788c */ /* 0x000fe2000bf06070 */
[----:B012---:R-:W-:Y:S01]  /*2560*/  IMAD.MOV.U32 R6, RZ, RZ, RZ ;  /* 0x000000ffff067224 */ /* 0x007fe200078e00ff */
[----:B------:R-:W-:-:S07]  /*2570*/  CS2R R4, SRZ ;  /* 0x0000000000047805 */ /* 0x000fce000001ff00 */
[----:B------:R-:W-:Y:S05]  /*2580*/  BRA.U !UP0, `(.L_x_43) ;  /* 0x0000000908447547 */ /* 0x000fea000b800000 */
[----:B------:R-:W-:Y:S01]  /*2590*/  IMAD.MOV.U32 R6, RZ, RZ, RZ ;  /* 0x000000ffff067224 */ /* 0x000fe200078e00ff */
[----:B------:R-:W-:Y:S01]  /*25a0*/  CS2R R4, SRZ ;  /* 0x0000000000047805 */ /* 0x000fe2000001ff00 */
[----:B------:R-:W0:Y:S06]  /*25b0*/  LDCU UR4, c[0x0][0x3a8] ;  /* 0x00007500ff0477ac */ /* 0x000e2c0008000800 */
.L_x_72:
[----:B0-----:R-:W-:Y:S01]  /*25c0*/  ISETP.GE.AND P0, PT, R4, UR4, PT ;  /* 0x0000000404007c0c */ /* 0x001fe2000bf06270 */
[----:B------:R-:W-:-:S12]  /*25d0*/  BSSY.RECONVERGENT B0, `(.L_x_44) ;  /* 0x0000021000007945 */ /* 0x000fd80003800200 */
[----:B-1----:R-:W-:Y:S05]  /*25e0*/  @!P0 BRA `(.L_x_45) ;  /* 0x00000000000c8947 */ /* 0x002fea0003800000 */
[----:B------:R-:W-:-:S05]  /*25f0*/  LEA R7, R5, R20, 0x2 ;  /* 0x0000001405077211 */ /* 0x000fca00078e10ff */
[----:B------:R0:W5:Y:S01]  /*2600*/  LDL R8, [R7] ;  /* 0x0000000007087983 */ /* 0x0001620000100800 */
[----:B------:R-:W-:Y:S05]  /*2610*/  BRA `(.L_x_46) ;  /* 0x0000000000587947 */ /* 0x000fea0003800000 */
.L_x_45:
[----:B------:R-:W-:Y:S01]  /*2620*/  ISETP.GE.AND P0, PT, R5, UR4, PT ;  /* 0x0000000405007c0c */ /* 0x000fe2000bf06270 */
[----:B------:R-:W-:-:S12]  /*2630*/  BSSY.RELIABLE B1, `(.L_x_47) ;  /* 0x000000d000017945 */ /* 0x000fd80003800100 */
[----:B------:R-:W-:Y:S05]  /*2640*/  @!P0 BRA `(.L_x_48) ;  /* 0x00000000000c8947 */ /* 0x000fea0003800000 */
[----:B------:R-:W-:-:S05]  /*2650*/  IMAD R7, R4, 0x4, R1 ;  /* 0x0000000404077824 */ /* 0x000fca00078e0201 */
[----:B------:R0:W5:Y:S01]  /*2660*/  LDL R8, [R7] ;  /* 0x0000000007087983 */ /* 0x0001620000100800 */
[----:B------:R-:W-:Y:S05]  /*2670*/  BRA `(.L_x_49) ;  /* 0x0000000000207947 */ /* 0x000fea0003800000 */
.L_x_48:
[----:B------:R-:W-:Y:S01]  /*2680*/  IMAD R7, R4, 0x4, R1 ;  /* 0x0000000404077824 */ /* 0x000fe200078e0201 */
[----:B------:R-:W-:-:S05]  /*2690*/  LEA R8, R5, R20, 0x2 ;  /* 0x0000001405087211 */ /* 0x000fca00078e10ff */
[----:B------:R-:W2:Y:S04]  /*26a0*/  LDL R7, [R7] ;  /* 0x0000000007077983 */ /* 0x000ea80000100800 */
[----:B------:R-:W2:Y:S02]  /*26b0*/  LDL R8, [R8] ;  /* 0x0000000008087983 */ /* 0x000ea40000100800 */
[----:B--2---:R-:W-:-:S13]  /*26c0*/  FSETP.GTU.AND P0, PT, R7, R8, PT ;  /* 0x000000080700720b */ /* 0x004fda0003f0c000 */
[----:B------:R-:W-:Y:S05]  /*26d0*/  @P0 BREAK.RELIABLE B1 ;  /* 0x0000000000010942 */ /* 0x000fea0003800100 */
[----:B------:R-:W-:Y:S05]  /*26e0*/  @P0 BRA `(.L_x_46) ;  /* 0x0000000000240947 */ /* 0x000fea0003800000 */
[----:B------:R-:W-:-:S07]  /*26f0*/  IMAD.MOV.U32 R8, RZ, RZ, R7 ;  /* 0x000000ffff087224 */ /* 0x000fce00078e0007 */
.L_x_49:
[----:B------:R-:W-:Y:S05]  /*2700*/  BSYNC.RELIABLE B1 ;  /* 0x0000000000017941 */ /* 0x000fea0003800100 */
.L_x_47:
[----:B0-----:R-:W-:Y:S01]  /*2710*/  IMAD R7, R6, 0x4, R1 ;  /* 0x0000000406077824 */ /* 0x001fe200078e0201 */
[----:B------:R-:W-:-:S04]  /*2720*/  LEA R9, R4, R0, 0x2 ;  /* 0x0000000004097211 */ /* 0x000fc800078e10ff */
[----:B-----5:R0:W-:Y:S04]  /*2730*/  STL [R7+0x1000], R8 ;  /* 0x0010000807007387 */ /* 0x0201e80000100800 */
[----:B------:R-:W2:Y:S01]  /*2740*/  LDL R10, [R9] ;  /* 0x00000000090a7983 */ /* 0x000ea20000100800 */
[----:B------:R-:W-:-:S03]  /*2750*/  VIADD R4, R4, 0x1 ;  /* 0x0000000104047836 */ /* 0x000fc60000000000 */
[----:B--2---:R0:W-:Y:S01]  /*2760*/  STL [R7+0x4000], R10 ;  /* 0x0040000a07007387 */ /* 0x0041e20000100800 */
[----:B------:R-:W-:Y:S05]  /*2770*/  BRA `(.L_x_50) ;  /* 0x0000000000187947 */ /* 0x000fea0003800000 */
.L_x_46:
[----:B0-----:R-:W-:Y:S01]  /*2780*/  IMAD R7, R6, 0x4, R1 ;  /* 0x0000000406077824 */ /* 0x001fe200078e0201 */
[----:B------:R-:W-:-:S04]  /*2790*/  LEA R9, R5, R3, 0x2 ;  /* 0x0000000305097211 */ /* 0x000fc800078e10ff */
[----:B-----5:R1:W-:Y:S04]  /*27a0*/  STL [R7+0x1000], R8 ;  /* 0x0010000807007387 */ /* 0x0203e80000100800 */
[----:B------:R-:W2:Y:S01]  /*27b0*/  LDL R10, [R9] ;  /* 0x00000000090a7983 */ /* 0x000ea20000100800 */
[----:B------:R-:W-:-:S03]  /*27c0*/  VIADD R5, R5, 0x1 ;  /* 0x0000000105057836 */ /* 0x000fc60000000000 */
[----:B--2---:R1:W-:Y:S04]  /*27d0*/  STL [R7+0x4000], R10 ;  /* 0x0040000a07007387 */ /* 0x0043e80000100800 */
.L_x_50:
[----:B------:R-:W-:Y:S05]  /*27e0*/  BSYNC.RECONVERGENT B0 ;  /* 0x0000000000007941 */ /* 0x000fea0003800200 */
.L_x_44:
[----:B------:R-:W-:Y:S05]  /*27f0*/  WARPSYNC.ALL ;  /* 0x0000000000007948 */ /* 0x000fea0003800000 */
[----:B------:R-:W-:Y:S01]  /*2800*/  ISETP.GE.AND P0, PT, R4, UR4, PT ;  /* 0x0000000404007c0c */ /* 0x000fe2000bf06270 */
[----:B------:R-:W-:-:S12]  /*2810*/  BSSY.RECONVERGENT B0, `(.L_x_51) ;  /* 0x000001f000007945 */ /* 0x000fd80003800200 */
[----:B------:R-:W-:Y:S05]  /*2820*/  @!P0 BRA `(.L_x_52) ;  /* 0x00000000000c8947 */ /* 0x000fea0003800000 */
[----:B01----:R-:W-:-:S06]  /*2830*/  IMAD R8, R5, 0x4, R20 ;  /* 0x0000000405087824 */ /* 0x003fcc00078e0214 */
[----:B------:R-:W5:Y:S01]  /*2840*/  LDL R8, [R8] ;  /* 0x0000000008087983 */ /* 0x000f620000100800 */
[----:B------:R-:W-:Y:S05]  /*2850*/  BRA `(.L_x_53) ;  /* 0x0000000000547947 */ /* 0x000fea0003800000 */
.L_x_52:
[----:B------:R-:W-:Y:S01]  /*2860*/  ISETP.GE.AND P0, PT, R5, UR4, PT ;  /* 0x0000000405007c0c */ /* 0x000fe2000bf06270 */
[----:B------:R-:W-:-:S12]  /*2870*/  BSSY.RELIABLE B1, `(.L_x_54) ;  /* 0x000000d000017945 */ /* 0x000fd80003800100 */
[----:B------:R-:W-:Y:S05]  /*2880*/  @!P0 BRA `(.L_x_55) ;  /* 0x00000000000c8947 */ /* 0x000fea0003800000 */
[----:B01----:R-:W-:-:S06]  /*2890*/  LEA R8, R4, R1, 0x2 ;  /* 0x0000000104087211 */ /* 0x003fcc00078e10ff */
[----:B------:R-:W5:Y:S01]  /*28a0*/  LDL R8, [R8] ;  /* 0x0000000008087983 */ /* 0x000f620000100800 */
[----:B------:R-:W-:Y:S05]  /*28b0*/  BRA `(.L_x_56) ;  /* 0x0000000000207947 */ /* 0x000fea0003800000 */
.L_x_55:
[----:B------:R-:W-:Y:S02]  /*28c0*/  IMAD R9, R4, 0x4, R1 ;  /* 0x0000000404097824 */ /* 0x000fe400078e0201 */
[----:B01----:R-:W-:-:S04]  /*28d0*/  IMAD R8, R5, 0x4, R20 ;  /* 0x0000000405087824 */ /* 0x003fc800078e0214 */
[----:B------:R-:W2:Y:S04]  /*28e0*/  LDL R9, [R9] ;  /* 0x0000000009097983 */ /* 0x000ea80000100800 */
[----:B------:R-:W2:Y:S02]  /*28f0*/  LDL R8, [R8] ;  /* 0x0000000008087983 */ /* 0x000ea40000100800 */
[----:B--2---:R-:W-:-:S13]  /*2900*/  FSETP.GTU.AND P0, PT, R9, R8, PT ;  /* 0x000000080900720b */ /* 0x004fda0003f0c000 */
[----:B------:R-:W-:Y:S05]  /*2910*/  @P0 BREAK.RELIABLE B1 ;  /* 0x0000000000010942 */ /* 0x000fea0003800100 */
[----:B------:R-:W-:Y:S05]  /*2920*/  @P0 BRA `(.L_x_53) ;  /* 0x0000000000200947 */ /* 0x000fea0003800000 */
[----:B------:R-:W-:-:S07]  /*2930*/  MOV R8, R9 ;  /* 0x0000000900087202 */ /* 0x000fce0000000f00 */
.L_x_56:
[----:B------:R-:W-:Y:S05]  /*2940*/  BSYNC.RELIABLE B1 ;  /* 0x0000000000017941 */ /* 0x000fea0003800100 */
.L_x_54:
[C---:B------:R-:W-:Y:S01]  /*2950*/  IMAD R10, R4.reuse, 0x4, R0 ;  /* 0x00000004040a7824 */ /* 0x040fe200078e0200 */
[----:B-----5:R1:W-:Y:S05]  /*2960*/  STL [R7+0x1004], R8 ;  /* 0x0010040807007387 */ /* 0x0203ea0000100800 */
[----:B------:R-:W2:Y:S01]  /*2970*/  LDL R10, [R10] ;  /* 0x000000000a0a7983 */ /* 0x000ea20000100800 */
[----:B------:R-:W-:-:S03]  /*2980*/  VIADD R4, R4, 0x1 ;  /* 0x0000000104047836 */ /* 0x000fc60000000000 */
[----:B--2---:R1:W-:Y:S01]  /*2990*/  STL [R7+0x4004], R10 ;  /* 0x0040040a07007387 */ /* 0x0043e20000100800 */
[----:B------:R-:W-:Y:S05]  /*29a0*/  BRA `(.L_x_57) ;  /* 0x0000000000147947 */ /* 0x000fea0003800000 */
.L_x_53:
[C---:B------:R-:W-:Y:S01]  /*29b0*/  LEA R10, R5.reuse, R3, 0x2 ;  /* 0x00000003050a7211 */ /* 0x040fe200078e10ff */
[----:B-----5:R0:W-:Y:S05]  /*29c0*/  STL [R7+0x1004], R8 ;  /* 0x0010040807007387 */ /* 0x0201ea0000100800 */
[----:B------:R-:W2:Y:S01]  /*29d0*/  LDL R10, [R10] ;  /* 0x000000000a0a7983 */ /* 0x000ea20000100800 */
[----:B------:R-:W-:-:S03]  /*29e0*/  VIADD R5, R5, 0x1 ;  /* 0x0000000105057836 */ /* 0x000fc60000000000 */
[----:B--2---:R0:W-:Y:S04]  /*29f0*/  STL [R7+0x4004], R10 ;  /* 0x0040040a07007387 */ /* 0x0041e80000100800 */
.L_x_57:
[----:B------:R-:W-:Y:S05]  /*2a00*/  BSYNC.RECONVERGENT B0 ;  /* 0x0000000000007941 */ /* 0x000fea0003800200 */
.L_x_51:
[----:B------:R-:W-:Y:S05]  /*2a10*/  WARPSYNC.ALL ;  /* 0x0000000000007948 */ /* 0x000fea0003800000 */
[----:B------:R-:W-:Y:S01]  /*2a20*/  ISETP.GE.AND P0, PT, R4, UR4, PT ;  /* 0x0000000404007c0c */ /* 0x000fe2000bf06270 */
[----:B------:R-:W-:-:S12]  /*2a30*/  BSSY.RECONVERGENT B0, `(.L_x_58) ;  /* 0x000001f000007945 */ /* 0x000fd80003800200 */
[----:B------:R-:W-:Y:S05]  /*2a40*/  @!P0 BRA `(.L_x_59) ;  /* 0x00000000000c8947 */ /* 0x000fea0003800000 */
[----:B01----:R-:W-:-:S06]  /*2a50*/  IMAD R8, R5, 0x4, R20 ;  /* 0x0000000405087824 */ /* 0x003fcc00078e0214 */
[----:B------:R-:W5:Y:S01]  /*2a60*/  LDL R8, [R8] ;  /* 0x0000000008087983 */ /* 0x000f620000100800 */
[----:B------:R-:W-:Y:S05]  /*2a70*/  BRA `(.L_x_60) ;  /* 0x0000000000547947 */ /* 0x000fea0003800000 */
.L_x_59:
[----:B------:R-:W-:Y:S01]  /*2a80*/  ISETP.GE.AND P0, PT, R5, UR4, PT ;  /* 0x0000000405007c0c */ /* 0x000fe2000bf06270 */
[----:B------:R-:W-:-:S12]  /*2a90*/  BSSY.RELIABLE B1, `(.L_x_61) ;  /* 0x000000d000017945 */ /* 0x000fd80003800100 */
[----:B------:R-:W-:Y:S05]  /*2aa0*/  @!P0 BRA `(.L_x_62) ;  /* 0x00000000000c8947 */ /* 0x000fea0003800000 */
[----:B01----:R-:W-:-:S06]  /*2ab0*/  LEA R8, R4, R1, 0x2 ;  /* 0x0000000104087211 */ /* 0x003fcc00078e10ff */
[----:B------:R-:W5:Y:S01]  /*2ac0*/  LDL R8, [R8] ;  /* 0x0000000008087983 */ /* 0x000f620000100800 */
[----:B------:R-:W-:Y:S05]  /*2ad0*/  BRA `(.L_x_63) ;  /* 0x0000000000207947 */ /* 0x000fea0003800000 */
.L_x_62:
        /* <DEDUP_REMOVED lines=8> */
.L_x_63:
[----:B------:R-:W-:Y:S05]  /*2b60*/  BSYNC.RELIABLE B1 ;  /* 0x0000000000017941 */ /* 0x000fea0003800100 */
.L_x_61:
[C---:B------:R-:W-:Y:S01]  /*2b70*/  IMAD R10, R4.reuse, 0x4, R0 ;  /* 0x00000004040a7824 */ /* 0x040fe200078e0200 */
[----:B-----5:R1:W-:Y:S05]  /*2b80*/  STL [R7+0x1008], R8 ;  /* 0x0010080807007387 */ /* 0x0203ea0000100800 */
[----:B------:R-:W2:Y:S01]  /*2b90*/  LDL R10, [R10] ;  /* 0x000000000a0a7983 */ /* 0x000ea20000100800 */
[----:B------:R-:W-:-:S03]  /*2ba0*/  VIADD R4, R4, 0x1 ;  /* 0x0000000104047836 */ /* 0x000fc60000000000 */
[----:B--2---:R1:W-:Y:S01]  /*2bb0*/  STL [R7+0x4008], R10 ;  /* 0x0040080a07007387 */ /* 0x0043e20000100800 */
[----:B------:R-:W-:Y:S05]  /*2bc0*/  BRA `(.L_x_64) ;  /* 0x0000000000147947 */ /* 0x000fea0003800000 */
.L_x_60:
[C---:B------:R-:W-:Y:S01]  /*2bd0*/  LEA R10, R5.reuse, R3, 0x2 ;  /* 0x00000003050a7211 */ /* 0x040fe200078e10ff */
[----:B-----5:R0:W-:Y:S05]  /*2be0*/  STL [R7+0x1008], R8 ;  /* 0x0010080807007387 */ /* 0x0201ea0000100800 */
[----:B------:R-:W2:Y:S01]  /*2bf0*/  LDL R10, [R10] ;  /* 0x000000000a0a7983 */ /* 0x000ea20000100800 */
[----:B------:R-:W-:-:S03]  /*2c00*/  VIADD R5, R5, 0x1 ;  /* 0x0000000105057836 */ /* 0x000fc60000000000 */
[----:B--2---:R0:W-:Y:S04]  /*2c10*/  STL [R7+0x4008], R10 ;  /* 0x0040080a07007387 */ /* 0x0041e80000100800 */
.L_x_64:
[----:B------:R-:W-:Y:S05]  /*2c20*/  BSYNC.RECONVERGENT B0 ;  /* 0x0000000000007941 */ /* 0x000fea0003800200 */
.L_x_58:
[----:B------:R-:W-:Y:S05]  /*2c30*/  WARPSYNC.ALL ;  /* 0x0000000000007948 */ /* 0x000fea0003800000 */
[----:B------:R-:W-:Y:S01]  /*2c40*/  ISETP.GE.AND P0, PT, R4, UR4, PT ;  /* 0x0000000404007c0c */ /* 0x000fe2000bf06270 */
[----:B------:R-:W-:-:S12]  /*2c50*/  BSSY.RECONVERGENT B0, `(.L_x_65) ;  /* 0x000001f000007945 */ /* 0x000fd80003800200 */
[----:B------:R-:W-:Y:S05]  /*2c60*/  @!P0 BRA `(.L_x_66) ;  /* 0x00000000000c8947 */ /* 0x000fea0003800000 */
[----:B01----:R-:W-:-:S06]  /*2c70*/  IMAD R8, R5, 0x4, R20 ;  /* 0x0000000405087824 */ /* 0x003fcc00078e0214 */
[----:B------:R-:W5:Y:S01]  /*2c80*/  LDL R8, [R8] ;  /* 0x0000000008087983 */ /* 0x000f620000100800 */
[----:B------:R-:W-:Y:S05]  /*2c90*/  BRA `(.L_x_67) ;  /* 0x0000000000547947 */ /* 0x000fea0003800000 */
.L_x_66:
[----:B------:R-:W-:Y:S01]  /*2ca0*/  ISETP.GE.AND P0, PT, R5, UR4, PT ;  /* 0x0000000405007c0c */ /* 0x000fe2000bf06270 */
[----:B------:R-:W-:-:S12]  /*2cb0*/  BSSY.RELIABLE B1, `(.L_x_68) ;  /* 0x000000d000017945 */ /* 0x000fd80003800100 */
[----:B------:R-:W-:Y:S05]  /*2cc0*/  @!P0 BRA `(.L_x_69) ;  /* 0x00000000000c8947 */ /* 0x000fea0003800000 */
[----:B01----:R-:W-:-:S06]  /*2cd0*/  LEA R8, R4, R1, 0x2 ;  /* 0x0000000104087211 */ /* 0x003fcc00078e10ff */
[----:B------:R-:W5:Y:S01]  /*2ce0*/  LDL R8, [R8] ;  /* 0x0000000008087983 */ /* 0x000f620000100800 */
[----:B------:R-:W-:Y:S05]  /*2cf0*/  BRA `(.L_x_70) ;  /* 0x0000000000207947 */ /* 0x000fea0003800000 */
.L_x_69:
        /* <DEDUP_REMOVED lines=8> */
.L_x_70:
[----:B------:R-:W-:Y:S05]  /*2d80*/  BSYNC.RELIABLE B1 ;  /* 0x0000000000017941 */ /* 0x000fea0003800100 */
.L_x_68:
[C---:B------:R-:W-:Y:S01]  /*2d90*/  IMAD R10, R4.reuse, 0x4, R0 ;  /* 0x00000004040a7824 */ /* 0x040fe200078e0200 */
[----:B-----5:R1:W-:Y:S05]  /*2da0*/  STL [R7+0x100c], R8 ;  /* 0x00100c0807007387 */ /* 0x0203ea0000100800 */
[----:B------:R-:W2:Y:S01]  /*2db0*/  LDL R10, [R10] ;  /* 0x000000000a0a7983 */ /* 0x000ea20000100800 */
[----:B------:R-:W-:-:S03]  /*2dc0*/  VIADD R4, R4, 0x1 ;  /* 0x0000000104047836 */ /* 0x000fc60000000000 */
[----:B--2---:R1:W-:Y:S01]  /*2dd0*/  STL [R7+0x400c], R10 ;  /* 0x00400c0a07007387 */ /* 0x0043e20000100800 */
[----:B------:R-:W-:Y:S05]  /*2de0*/  BRA `(.L_x_71) ;  /* 0x0000000000147947 */ /* 0x000fea0003800000 */
.L_x_67:
[C---:B------:R-:W-:Y:S01]  /*2df0*/  LEA R10, R5.reuse, R3, 0x2 ;  /* 0x00000003050a7211 */ /* 0x040fe200078e10ff */
[----:B-----5:R0:W-:Y:S05]  /*2e00*/  STL [R7+0x100c], R8 ;  /* 0x00100c0807007387 */ /* 0x0201ea0000100800 */
[----:B------:R-:W2:Y:S01]  /*2e10*/  LDL R10, [R10] ;  /* 0x000000000a0a7983 */ /* 0x000ea20000100800 */
[----:B------:R-:W-:-:S03]  /*2e20*/  VIADD R5, R5, 0x1 ;  /* 0x0000000105057836 */ /* 0x000fc60000000000 */
[----:B--2---:R0:W-:Y:S04]  /*2e30*/  STL [R7+0x400c], R10 ;  /* 0x00400c0a07007387 */ /* 0x0041e80000100800 */
.L_x_71:
[----:B------:R-:W-:Y:S05]  /*2e40*/  BSYNC.RECONVERGENT B0 ;  /* 0x0000000000007941 */ /* 0x000fea0003800200 */
.L_x_65:
[----:B------:R-:W-:Y:S05]  /*2e50*/  WARPSYNC.ALL ;  /* 0x0000000000007948 */ /* 0x000fea0003800000 */
[----:B------:R-:W-:-:S05]  /*2e60*/  VIADD R6, R6, 0x4 ;  /* 0x0000000406067836 */ /* 0x000fca0000000000 */
[----:B------:R-:W-:-:S13]  /*2e70*/  ISETP.NE.AND P0, PT, R6, UR10, PT ;  /* 0x0000000a06007c0c */ /* 0x000fda000bf05270 */
[----:B------:R-:W-:Y:S05]  /*2e80*/  @P0 BRA `(.L_x_72) ;  /* 0xfffffff400cc0947 */ /* 0x000fea000383ffff */
[----:B------:R-:W-:-:S07]  /*2e90*/  MOV R6, UR10 ;  /* 0x0000000a00067c02 */ /* 0x000fce0008000f00 */
.L_x_43:
[----:B------:R-:W-:-:S09]  /*2ea0*/  UISETP.NE.AND UP0, UPT, UR16, URZ, UPT ;  /* 0x000000ff1000728c */ /* 0x000fd2000bf05270 */
[----:B------:R-:W-:Y:S05]  /*2eb0*/  BRA.U !UP0, `(.L_x_73) ;  /* 0x0000000508ac7547 */ /* 0x000fea000b800000 */
[----:B------:R-:W2:Y:S01]  /*2ec0*/  LDCU UR4, c[0x0][0x3a8] ;  /* 0x00007500ff0477ac */ /* 0x000ea20008000800 */
[----:B------:R-:W-:Y:S01]  /*2ed0*/  BSSY.RECONVERGENT B0, `(.L_x_74) ;  /* 0x0000023000007945 */ /* 0x000fe20003800200 */
[----:B01----:R-:W-:Y:S01]  /*2ee0*/  IMAD.MOV.U32 R7, RZ, RZ, R5 ;  /* 0x000000ffff077224 */ /* 0x003fe200078e0005 */
[----:B--2---:R-:W-:-:S13]  /*2ef0*/  ISETP.GE.AND P0, PT, R4, UR4, PT ;  /* 0x0000000404007c0c */ /* 0x004fda000bf06270 */
[----:B------:R-:W-:Y:S05]  /*2f00*/  @!P0 BRA `(.L_x_75) ;  /* 0x00000000000c8947 */ /* 0x000fea0003800000 */
[----:B------:R-:W-:-:S05]  /*2f10*/  IMAD R5, R7, 0x4, R20 ;  /* 0x0000000407057824 */ /* 0x000fca00078e0214 */
[----:B------:R0:W5:Y:S01]  /*2f20*/  LDL R8, [R5] ;  /* 0x0000000005087983 */ /* 0x0001620000100800 */
[----:B------:R-:W-:Y:S05]  /*2f30*/  BRA `(.L_x_76) ;  /* 0x0000000000587947 */ /* 0x000fea0003800000 */
.L_x_75:
[----:B------:R-:W-:Y:S01]  /*2f40*/  ISETP.GE.AND P0, PT, R7, UR4, PT ;  /* 0x0000000407007c0c */ /* 0x000fe2000bf06270 */
[----:B------:R-:W-:-:S12]  /*2f50*/  BSSY.RELIABLE B1, `(.L_x_77) ;  /* 0x000000d000017945 */ /* 0x000fd80003800100 */
[----:B------:R-:W-:Y:S05]  /*2f60*/  @!P0 BRA `(.L_x_78) ;  /* 0x00000000000c8947 */ /* 0x000fea0003800000 */
[----:B------:R-:W-:-:S05]  /*2f70*/  LEA R5, R4, R1, 0x2 ;  /* 0x0000000104057211 */ /* 0x000fca00078e10ff */
[----:B------:R0:W5:Y:S01]  /*2f80*/  LDL R8, [R5] ;  /* 0x0000000005087983 */ /* 0x0001620000100800 */
[----:B------:R-:W-:Y:S05]  /*2f90*/  BRA `(.L_x_79) ;  /* 0x0000000000207947 */ /* 0x000fea0003800000 */
.L_x_78:
[----:B------:R-:W-:Y:S02]  /*2fa0*/  IMAD R5, R4, 0x4, R1 ;  /* 0x0000000404057824 */ /* 0x000fe400078e0201 */
[----:B------:R-:W-:-:S04]  /*2fb0*/  IMAD R8, R7, 0x4, R20 ;  /* 0x0000000407087824 */ /* 0x000fc800078e0214 */
[----:B------:R-:W2:Y:S04]  /*2fc0*/  LDL R5, [R5] ;  /* 0x0000000005057983 */ /* 0x000ea80000100800 */
[----:B------:R-:W2:Y:S02]  /*2fd0*/  LDL R8, [R8] ;  /* 0x0000000008087983 */ /* 0x000ea40000100800 */
[----:B--2---:R-:W-:-:S13]  /*2fe0*/  FSETP.GTU.AND P0, PT, R5, R8, PT ;  /* 0x000000080500720b */ /* 0x004fda0003f0c000 */
[----:B------:R-:W-:Y:S05]  /*2ff0*/  @P0 BREAK.RELIABLE B1 ;  /* 0x0000000000010942 */ /* 0x000fea0003800100 */
[----:B------:R-:W-:Y:S05]  /*3000*/  @P0 BRA `(.L_x_76) ;  /* 0x0000000000240947 */ /* 0x000fea0003800000 */
[----:B------:R-:W-:-:S07]  /*3010*/  MOV R8, R5 ;  /* 0x0000000500087202 */ /* 0x000fce0000000f00 */
.L_x_79:
[----:B------:R-:W-:Y:S05]  /*3020*/  BSYNC.RELIABLE B1 ;  /* 0x0000000000017941 */ /* 0x000fea0003800100 */
.L_x_77:
[----:B0-----:R-:W-:Y:S02]  /*3030*/  IMAD R5, R6, 0x4, R1 ;  /* 0x0000000406057824 */ /* 0x001fe400078e0201 */
[----:B------:R-:W-:-:S03]  /*3040*/  IMAD R6, R4, 0x4, R0 ;  /* 0x0000000404067824 */ /* 0x000fc600078e0200 */
[----:B-----5:R0:W-:Y:S04]  /*3050*/  STL [R5+0x1000], R8 ;  /* 0x0010000805007387 */ /* 0x0201e80000100800 */
[----:B------:R-:W2:Y:S01]  /*3060*/  LDL R6, [R6] ;  /* 0x0000000006067983 */ /* 0x000ea20000100800 */
[----:B------:R-:W-:-:S03]  /*3070*/  IADD3 R4, PT, PT, R4, 0x1, RZ ;  /* 0x0000000104047810 */ /* 0x000fc60007ffe0ff */
[----:B--2---:R0:W-:Y:S01]  /*3080*/  STL [R5+0x4000], R6 ;  /* 0x0040000605007387 */ /* 0x0041e20000100800 */
[----:B------:R-:W-:Y:S05]  /*3090*/  BRA `(.L_x_80) ;  /* 0x0000000000187947 */ /* 0x000fea0003800000 */
.L_x_76:
[----:B0-----:R-:W-:Y:S02]  /*30a0*/  IMAD R5, R6, 0x4, R1 ;  /* 0x0000000406057824 */ /* 0x001fe400078e0201 */
[----:B------:R-:W-:-:S03]  /*30b0*/  IMAD R6, R7, 0x4, R3 ;  /* 0x0000000407067824 */ /* 0x000fc600078e0203 */
[----:B-----5:R1:W-:Y:S04]  /*30c0*/  STL [R5+0x1000], R8 ;  /* 0x0010000805007387 */ /* 0x0203e80000100800 */
[----:B------:R-:W2:Y:S01]  /*30d0*/  LDL R6, [R6] ;  /* 0x0000000006067983 */ /* 0x000ea20000100800 */
[----:B------:R-:W-:-:S03]  /*30e0*/  IADD3 R7, PT, PT, R7, 0x1, RZ ;  /* 0x0000000107077810 */ /* 0x000fc60007ffe0ff */
[----:B--2---:R1:W-:Y:S04]  /*30f0*/  STL [R5+0x4000], R6 ;  /* 0x0040000605007387 */ /* 0x0043e80000100800 */
.L_x_80:
[----:B------:R-:W-:Y:S05]  /*3100*/  BSYNC.RECONVERGENT B0 ;  /* 0x0000000000007941 */ /* 0x000fea0003800200 */
.L_x_74:
[----:B------:R-:W-:Y:S05]  /*3110*/  WARPSYNC.ALL ;  /* 0x0000000000007948 */ /* 0x000fea0003800000 */
[----:B------:R-:W-:-:S09]  /*3120*/  UISETP.NE.AND UP1, UPT, UR16, 0x1, UPT ;  /* 0x000000011000788c */ /* 0x000fd2000bf25270 */
[----:B------:R-:W-:Y:S05]  /*3130*/  BRA.U !UP1, `(.L_x_73) ;  /* 0x00000005090c7547 */ /* 0x000fea000b800000 */
[----:B------:R-:W-:Y:S01]  /*3140*/  ISETP.GE.AND P0, PT, R4, UR4, PT ;  /* 0x0000000404007c0c */ /* 0x000fe2000bf06270 */
[----:B------:R-:W-:-:S12]  /*3150*/  BSSY.RECONVERGENT B0, `(.L_x_81) ;  /* 0x000001f000007945 */ /* 0x000fd80003800200 */
[----:B------:R-:W-:Y:S05]  /*3160*/  @!P0 BRA `(.L_x_82) ;  /* 0x00000000000c8947 */ /* 0x000fea0003800000 */
[----:B01----:R-:W-:-:S06]  /*3170*/  IMAD R6, R7, 0x4, R20 ;  /* 0x0000000407067824 */ /* 0x003fcc00078e0214 */
[----:B------:R-:W5:Y:S01]  /*3180*/  LDL R6, [R6] ;  /* 0x0000000006067983 */ /* 0x000f620000100800 */
[----:B------:R-:W-:Y:S05]  /*3190*/  BRA `(.L_x_83) ;  /* 0x0000000000547947 */ /* 0x000fea0003800000 */
.L_x_82:
[----:B------:R-:W-:Y:S01]  /*31a0*/  ISETP.GE.AND P0, PT, R7, UR4, PT ;  /* 0x0000000407007c0c */ /* 0x000fe2000bf06270 */
[----:B------:R-:W-:-:S12]  /*31b0*/  BSSY.RELIABLE B1, `(.L_x_84) ;  /* 0x000000d000017945 */ /* 0x000fd80003800100 */
[----:B------:R-:W-:Y:S05]  /*31c0*/  @!P0 BRA `(.L_x_85) ;  /* 0x00000000000c8947 */ /* 0x000fea0003800000 */
[----:B01----:R-:W-:-:S06]  /*31d0*/  IMAD R6, R4, 0x4, R1 ;  /* 0x0000000404067824 */ /* 0x003fcc00078e0201 */
[----:B------:R-:W5:Y:S01]  /*31e0*/  LDL R6, [R6] ;  /* 0x0000000006067983 */ /* 0x000f620000100800 */
[----:B------:R-:W-:Y:S05]  /*31f0*/  BRA `(.L_x_86) ;  /* 0x0000000000207947 */ /* 0x000fea0003800000 */
.L_x_85:
[----:B01----:R-:W-:Y:S01]  /*3200*/  IMAD R6, R7, 0x4, R20 ;  /* 0x0000000407067824 */ /* 0x003fe200078e0214 */
[----:B------:R-:W-:-:S05]  /*3210*/  LEA R8, R4, R1, 0x2 ;  /* 0x0000000104087211 */ /* 0x000fca00078e10ff */
[----:B------:R-:W2:Y:S04]  /*3220*/  LDL R9, [R8] ;  /* 0x0000000008097983 */ /* 0x000ea80000100800 */
[----:B------:R-:W2:Y:S02]  /*3230*/  LDL R6, [R6] ;  /* 0x0000000006067983 */ /* 0x000ea40000100800 */
[----:B--2---:R-:W-:-:S13]  /*3240*/  FSETP.GTU.AND P0, PT, R9, R6, PT ;  /* 0x000000060900720b */ /* 0x004fda0003f0c000 */
[----:B------:R-:W-:Y:S05]  /*3250*/  @P0 BREAK.RELIABLE B1 ;  /* 0x0000000000010942 */ /* 0x000fea0003800100 */
[----:B------:R-:W-:Y:S05]  /*3260*/  @P0 BRA `(.L_x_83) ;  /* 0x0000000000200947 */ /* 0x000fea0003800000 */
[----:B------:R-:W-:-:S07]  /*3270*/  IMAD.MOV.U32 R6, RZ, RZ, R9 ;  /* 0x000000ffff067224 */ /* 0x000fce00078e0009 */
.L_x_86:
[----:B------:R-:W-:Y:S05]  /*3280*/  BSYNC.RELIABLE B1 ;  /* 0x0000000000017941 */ /* 0x000fea0003800100 */
.L_x_84:
[C---:B------:R-:W-:Y:S01]  /*3290*/  LEA R8, R4.reuse, R0, 0x2 ;  /* 0x0000000004087211 */ /* 0x040fe200078e10ff */
[----:B-----5:R1:W-:Y:S05]  /*32a0*/  STL [R5+0x1004], R6 ;  /* 0x0010040605007387 */ /* 0x0203ea0000100800 */
[----:B------:R-:W2:Y:S01]  /*32b0*/  LDL R8, [R8] ;  /* 0x0000000008087983 */ /* 0x000ea20000100800 */
[----:B------:R-:W-:-:S03]  /*32c0*/  VIADD R4, R4, 0x1 ;  /* 0x0000000104047836 */ /* 0x000fc60000000000 */
[----:B--2---:R1:W-:Y:S01]  /*32d0*/  STL [R5+0x4004], R8 ;  /* 0x0040040805007387 */ /* 0x0043e20000100800 */
[----:B------:R-:W-:Y:S05]  /*32e0*/  BRA `(.L_x_87) ;  /* 0x0000000000147947 */ /* 0x000fea0003800000 */
.L_x_83:
[C---:B------:R-:W-:Y:S01]  /*32f0*/  IMAD R8, R7.reuse, 0x4, R3 ;  /* 0x0000000407087824 */ /* 0x040fe200078e0203 */
[----:B-----5:R0:W-:Y:S05]  /*3300*/  STL [R5+0x1004], R6 ;  /* 0x0010040605007387 */ /* 0x0201ea0000100800 */
[----:B------:R-:W2:Y:S01]  /*3310*/  LDL R8, [R8] ;  /* 0x0000000008087983 */ /* 0x000ea20000100800 */
[----:B------:R-:W-:-:S03]  /*3320*/  IADD3 R7, PT, PT, R7, 0x1, RZ ;  /* 0x0000000107077810 */ /* 0x000fc60007ffe0ff */
[----:B--2---:R0:W-:Y:S04]  /*3330*/  STL [R5+0x4004], R8 ;  /* 0x0040040805007387 */ /* 0x0041e80000100800 */
.L_x_87:
[----:B------:R-:W-:Y:S05]  /*3340*/  BSYNC.RECONVERGENT B0 ;  /* 0x0000000000007941 */ /* 0x000fea0003800200 */
.L_x_81:
[----:B------:R-:W-:Y:S05]  /*3350*/  WARPSYNC.ALL ;  /* 0x0000000000007948 */ /* 0x000fea0003800000 */
[----:B------:R-:W-:-:S09]  /*3360*/  UISETP.NE.AND UP1, UPT, UR16, 0x2, UPT ;  /* 0x000000021000788c */ /* 0x000fd2000bf25270 */
[----:B------:R-:W-:Y:S05]  /*3370*/  BRA.U !UP1, `(.L_x_73) ;  /* 0x00000001097c7547 */ /* 0x000fea000b800000 */
[----:B------:R-:W-:Y:S01]  /*3380*/  ISETP.GE.AND P0, PT, R4, UR4, PT ;  /* 0x0000000404007c0c */ /* 0x000fe2000bf06270 */
[----:B------:R-:W-:-:S12]  /*3390*/  BSSY.RECONVERGENT B0, `(.L_x_73) ;  /* 0x000001d000007945 */ /* 0x000fd80003800200 */
[----:B------:R-:W-:Y:S05]  /*33a0*/  @!P0 BRA `(.L_x_88) ;  /* 0x00000000000c8947 */ /* 0x000fea0003800000 */
[----:B------:R-:W-:-:S05]  /*33b0*/  IMAD R4, R7, 0x4, R20 ;  /* 0x0000000407047824 */ /* 0x000fca00078e0214 */
[----:B01----:R0:W5:Y:S01]  /*33c0*/  LDL R6, [R4] ;  /* 0x0000000004067983 */ /* 0x0031620000100800 */
[----:B------:R-:W-:Y:S05]  /*33d0*/  BRA `(.L_x_89) ;  /* 0x0000000000507947 */ /* 0x000fea0003800000 */
.L_x_88:
[----:B------:R-:W-:Y:S01]  /*33e0*/  ISETP.GE.AND P0, PT, R7, UR4, PT ;  /* 0x0000000407007c0c */ /* 0x000fe2000bf06270 */
[----:B------:R-:W-:-:S12]  /*33f0*/  BSSY.RELIABLE B1, `(.L_x_90) ;  /* 0x000000d000017945 */ /* 0x000fd80003800100 */
[----:B------:R-:W-:Y:S05]  /*3400*/  @!P0 BRA `(.L_x_91) ;  /* 0x00000000000c8947 */ /* 0x000fea0003800000 */
[----:B01----:R-:W-:-:S06]  /*3410*/  IMAD R6, R4, 0x4, R1 ;  /* 0x0000000404067824 */ /* 0x003fcc00078e0201 */
[----:B------:R-:W5:Y:S01]  /*3420*/  LDL R6, [R6] ;  /* 0x0000000006067983 */ /* 0x000f620000100800 */
[----:B------:R-:W-:Y:S05]  /*3430*/  BRA `(.L_x_92) ;  /* 0x0000000000207947 */ /* 0x000fea0003800000 */
.L_x_91:
        /* <DEDUP_REMOVED lines=8> */
.L_x_92:
[----:B------:R-:W-:Y:S05]  /*34c0*/  BSYNC.RELIABLE B1 ;  /* 0x0000000000017941 */ /* 0x000fea0003800100 */
.L_x_90:
[----:B------:R-:W-:Y:S01]  /*34d0*/  LEA R4, R4, R0, 0x2 ;  /* 0x0000000004047211 */ /* 0x000fe200078e10ff */
[----:B-----5:R0:W-:Y:S05]  /*34e0*/  STL [R5+0x1008], R6 ;  /* 0x0010080605007387 */ /* 0x0201ea0000100800 */
[----:B------:R-:W2:Y:S04]  /*34f0*/  LDL R4, [R4] ;  /* 0x0000000004047983 */ /* 0x000ea80000100800 */
[----:B--2---:R0:W-:Y:S01]  /*3500*/  STL [R5+0x4008], R4 ;  /* 0x0040080405007387 */ /* 0x0041e20000100800 */
[----:B------:R-:W-:Y:S05]  /*3510*/  BRA `(.L_x_93) ;  /* 0x0000000000107947 */ /* 0x000fea0003800000 */
.L_x_89:
[----:B------:R-:W-:Y:S01]  /*3520*/  IMAD R7, R7, 0x4, R3 ;  /* 0x0000000407077824 */ /* 0x000fe200078e0203 */
[----:B-----5:R1:W-:Y:S04]  /*3530*/  STL [R5+0x1008], R6 ;  /* 0x0010080605007387 */ /* 0x0203e80000100800 */
[----:B0-----:R-:W2:Y:S04]  /*3540*/  LDL R4, [R7] ;  /* 0x0000000007047983 */ /* 0x001ea80000100800 */
[----:B--2---:R1:W-:Y:S02]  /*3550*/  STL [R5+0x4008], R4 ;  /* 0x0040080405007387 */ /* 0x0043e40000100800 */
.L_x_93:
[----:B------:R-:W-:Y:S05]  /*3560*/  BSYNC.RECONVERGENT B0 ;  /* 0x0000000000007941 */ /* 0x000fea0003800200 */
.L_x_73:
[----:B------:R-:W-:Y:S01]  /*3570*/  UISETP.GE.U32.AND UP1, UPT, UR7, 0xf, UPT ;  /* 0x0000000f0700788c */ /* 0x000fe2000bf26070 */
[----:B01----:R-:W-:-:S08]  /*3580*/  IMAD.MOV.U32 R4, RZ, RZ, RZ ;  /* 0x000000ffff047224 */ /* 0x003fd000078e00ff */
[----:B------:R-:W-:Y:S05]  /*3590*/  BRA.U !UP1, `(.L_x_94) ;  /* 0x0000000109587547 */ /* 0x000fea000b800000 */
[----:B------:R-:W-:-:S07]  /*35a0*/  HFMA2 R22, -RZ, RZ, 0, 0 ;  /* 0x00000000ff167431 */ /* 0x000fce00000001ff */
.L_x_95:
[----:B0-----:R-:W-:-:S05]  /*35b0*/  IMAD R21, R22, 0x4, R1 ;  /* 0x0000000416157824 */ /* 0x001fca00078e0201 */
[----:B------:R-:W2:Y:S04]  /*35c0*/  LDL.128 R4, [R21+0x1000] ;  /* 0x0010000015047983 */ /* 0x000ea80000100c00 */
[----:B------:R-:W3:Y:S04]  /*35d0*/  LDL.128 R8, [R21+0x4000] ;  /* 0x0040000015087983 */ /* 0x000ee80000100c00 */
[----:B------:R-:W4:Y:S04]  /*35e0*/  LDL.128 R12, [R21+0x1010] ;  /* 0x00101000150c7983 */ /* 0x000f280000100c00 */
[----:B------:R-:W5:Y:S04]  /*35f0*/  LDL.128 R16, [R21+0x4010] ;  /* 0x0040100015107983 */ /* 0x000f680000100c00 */
[----:B--2---:R0:W-:Y:S04]  /*3600*/  STL.128 [R21], R4 ;  /* 0x0000000415007387 */ /* 0x0041e80000100c00 */
[----:B---3--:R1:W-:Y:S04]  /*3610*/  STL.128 [R21+0x3000], R8 ;  /* 0x0030000815007387 */ /* 0x0083e80000100c00 */
[----:B----4-:R2:W-:Y:S04]  /*3620*/  STL.128 [R21+0x10], R12 ;  /* 0x0000100c15007387 */ /* 0x0105e80000100c00 */
[----:B-----5:R3:W-:Y:S04]  /*3630*/  STL.128 [R21+0x3010], R16 ;  /* 0x0030101015007387 */ /* 0x0207e80000100c00 */
[----:B0-----:R-:W4:Y:S04]  /*3640*/  LDL.128 R4, [R21+0x1020] ;  /* 0x0010200015047983 */ /* 0x001f280000100c00 */
[----:B-1----:R-:W5:Y:S04]  /*3650*/  LDL.128 R8, [R21+0x4020] ;  /* 0x0040200015087983 */ /* 0x002f680000100c00 */
[----:B--2---:R-:W2:Y:S04]  /*3660*/  LDL.128 R12, [R21+0x1030] ;  /* 0x00103000150c7983 */ /* 0x004ea80000100c00 */
[----:B---3--:R-:W3:Y:S01]  /*3670*/  LDL.128 R16, [R21+0x4030] ;  /* 0x0040300015107983 */ /* 0x008ee20000100c00 */
[----:B------:R-:W-:-:S05]  /*3680*/  VIADD R22, R22, 0x10 ;  /* 0x0000001016167836 */ /* 0x000fca0000000000 */
[----:B------:R-:W-:Y:S01]  /*3690*/  ISETP.NE.AND P0, PT, R22, UR19, PT ;  /* 0x0000001316007c0c */ /* 0x000fe2000bf05270 */
[----:B----4-:R0:W-:Y:S04]  /*36a0*/  STL.128 [R21+0x20], R4 ;  /* 0x0000200415007387 */ /* 0x0101e80000100c00 */
[----:B-----5:R0:W-:Y:S04]  /*36b0*/  STL.128 [R21+0x3020], R8 ;  /* 0x0030200815007387 */ /* 0x0201e80000100c00 */
[----:B--2---:R0:W-:Y:S04]  /*36c0*/  STL.128 [R21+0x30], R12 ;  /* 0x0000300c15007387 */ /* 0x0041e80000100c00 */
[----:B---3--:R0:W-:Y:S01]  /*36d0*/  STL.128 [R21+0x3030], R16 ;  /* 0x0030301015007387 */ /* 0x0081e20000100c00 */
[----:B------:R-:W-:Y:S05]  /*36e0*/  @P0 BRA `(.L_x_95) ;  /* 0xfffffffc00b00947 */ /* 0x000fea000383ffff */
[----:B0-----:R-:W-:-:S07]  /*36f0*/  MOV R4, UR19 ;  /* 0x0000001300047c02 */ /* 0x001fce0008000f00 */
.L_x_94:
[----:B------:R-:W-:-:S09]  /*3700*/  UISETP.NE.AND UP1, UPT, UR17, URZ, UPT ;  /* 0x000000ff1100728c */ /* 0x000fd2000bf25270 */
[----:B------:R-:W-:Y:S05]  /*3710*/  BRA.U !UP1, `(.L_x_96) ;  /* 0x0000000509387547 */ /* 0x000fea000b800000 */
[----:B------:R-:W-:Y:S02]  /*3720*/  UIADD3 UR4, UPT, UPT, UR17, -0x1, URZ ;  /* 0xffffffff11047890 */ /* 0x000fe4000fffe0ff */
[----:B------:R-:W-:Y:S02]  /*3730*/  UISETP.NE.AND UP2, UPT, UR15, URZ, UPT ;  /* 0x000000ff0f00728c */ /* 0x000fe4000bf45270 */
[----:B------:R-:W-:-:S09]  /*3740*/  UISETP.GE.U32.AND UP1, UPT, UR4, 0x7, UPT ;  /* 0x000000070400788c */ /* 0x000fd2000bf26070 */
[----:B------:R-:W-:Y:S05]  /*3750*/  BRA.U !UP1, `(.L_x_97) ;  /* 0x0000000109887547 */ /* 0x000fea000b800000 */
[----:B------:R-:W-:-:S05]  /*3760*/  IMAD R22, R4, 0x4, R1 ;  /* 0x0000000404167824 */ /* 0x000fca00078e0201 */
[----:B------:R-:W2:Y:S04]  /*3770*/  LDL R5, [R22+0x1000] ;  /* 0x0010000016057983 */ /* 0x000ea80000100800 */
[----:B------:R-:W3:Y:S04]  /*3780*/  LDL R6, [R22+0x4000] ;  /* 0x0040000016067983 */ /* 0x000ee80000100800 */
[----:B------:R-:W4:Y:S04]  /*3790*/  LDL R7, [R22+0x1004] ;  /* 0x0010040016077983 */ /* 0x000f280000100800 */
[----:B------:R-:W5:Y:S04]  /*37a0*/  LDL R8, [R22+0x4004] ;  /* 0x0040040016087983 */ /* 0x000f680000100800 */
        /* <DEDUP_REMOVED lines=11> */
[----:B------:R-:W5:Y:S01]  /*3860*/  LDL R21, [R22+0x401c] ;  /* 0x00401c0016157983 */ /* 0x000f620000100800 */
[----:B------:R-:W-:-:S03]  /*3870*/  VIADD R4, R4, 0x8 ;  /* 0x0000000804047836 */ /* 0x000fc60000000000 */
[----:B--2---:R0:W-:Y:S04]  /*3880*/  STL [R22], R5 ;  /* 0x0000000516007387 */ /* 0x0041e80000100800 */
[----:B---3--:R0:W-:Y:S04]  /*3890*/  STL [R22+0x3000], R6 ;  /* 0x0030000616007387 */ /* 0x0081e80000100800 */
[----:B----4-:R0:W-:Y:S04]  /*38a0*/  STL [R22+0x4], R7 ;  /* 0x0000040716007387 */ /* 0x0101e80000100800 */
[----:B-----5:R0:W-:Y:S04]  /*38b0*/  STL [R22+0x3004], R8 ;  /* 0x0030040816007387 */ /* 0x0201e80000100800 */
        /* <DEDUP_REMOVED lines=12> */
.L_x_97:
[----:B------:R-:W-:Y:S05]  /*3980*/  BRA.U !UP2, `(.L_x_96) ;  /* 0x000000010a9c7547 */ /* 0x000fea000b800000 */
[----:B------:R-:W-:-:S04]  /*3990*/  UIADD3 UR4, UPT, UPT, UR15, -0x1, URZ ;  /* 0xffffffff0f047890 */ /* 0x000fc8000fffe0ff */
[----:B------:R-:W-:-:S09]  /*39a0*/  UISETP.GE.U32.AND UP1, UPT, UR4, 0x3, UPT ;  /* 0x000000030400788c */ /* 0x000fd2000bf26070 */
[----:B------:R-:W-:Y:S05]  /*39b0*/  BRA.U !UP1, `(.L_x_98) ;  /* 0x0000000109487547 */ /* 0x000fea000b800000 */
[----:B0-----:R-:W-:-:S05]  /*39c0*/  LEA R13, R4, R1, 0x2 ;  /* 0x00000001040d7211 */ /* 0x001fca00078e10ff */
[----:B------:R-:W2:Y:S04]  /*39d0*/  LDL R5, [R13+0x1000] ;  /* 0x001000000d057983 */ /* 0x000ea80000100800 */
[----:B------:R-:W3:Y:S04]  /*39e0*/  LDL R6, [R13+0x4000] ;  /* 0x004000000d067983 */ /* 0x000ee80000100800 */
[----:B------:R-:W4:Y:S04]  /*39f0*/  LDL R7, [R13+0x1004] ;  /* 0x001004000d077983 */ /* 0x000f280000100800 */
        /* <DEDUP_REMOVED lines=13> */
[----:B------:R1:W-:Y:S02]  /*3ad0*/  STL [R13+0x300c], R12 ;  /* 0x00300c0c0d007387 */ /* 0x0003e40000100800 */
.L_x_98:
[----:B------:R-:W-:Y:S05]  /*3ae0*/  BRA.U !UP0, `(.L_x_96) ;  /* 0x0000000108447547 */ /* 0x000fea000b800000 */
[----:B01----:R-:W-:-:S05]  /*3af0*/  IMAD R6, R4, 0x4, R1 ;  /* 0x0000000404067824 */ /* 0x003fca00078e0201 */
[----:B------:R-:W2:Y:S04]  /*3b00*/  LDL R4, [R6+0x1000] ;  /* 0x0010000006047983 */ /* 0x000ea80000100800 */
[----:B------:R-:W3:Y:S01]  /*3b10*/  LDL R5, [R6+0x4000] ;  /* 0x0040000006057983 */ /* 0x000ee20000100800 */
[----:B------:R-:W-:-:S03]  /*3b20*/  UISETP.NE.AND UP0, UPT, UR16, 0x1, UPT ;  /* 0x000000011000788c */ /* 0x000fc6000bf05270 */
[----:B--2---:R2:W-:Y:S04]  /*3b30*/  STL [R6], R4 ;  /* 0x0000000406007387 */ /* 0x0045e80000100800 */
[----:B---3--:R2:W-:Y:S02]  /*3b40*/  STL [R6+0x3000], R5 ;  /* 0x0030000506007387 */ /* 0x0085e40000100800 */
[----:B------:R-:W-:Y:S05]  /*3b50*/  BRA.U !UP0, `(.L_x_96) ;  /* 0x0000000108287547 */ /* 0x000fea000b800000 */
[----:B--2---:R-:W2:Y:S04]  /*3b60*/  LDL R4, [R6+0x1004] ;  /* 0x0010040006047983 */ /* 0x004ea80000100800 */
[----:B------:R-:W3:Y:S01]  /*3b70*/  LDL R5, [R6+0x4004] ;  /* 0x0040040006057983 */ /* 0x000ee20000100800 */
[----:B------:R-:W-:-:S03]  /*3b80*/  UISETP.NE.AND UP0, UPT, UR16, 0x2, UPT ;  /* 0x000000021000788c */ /* 0x000fc6000bf05270 */
[----:B--2---:R4:W-:Y:S04]  /*3b90*/  STL [R6+0x4], R4 ;  /* 0x0000040406007387 */ /* 0x0049e80000100800 */
[----:B---3--:R4:W-:Y:S02]  /*3ba0*/  STL [R6+0x3004], R5 ;  /* 0x0030040506007387 */ /* 0x0089e40000100800 */
[----:B------:R-:W-:Y:S05]  /*3bb0*/  BRA.U !UP0, `(.L_x_96) ;  /* 0x0000000108107547 */ /* 0x000fea000b800000 */
[----:B----4-:R-:W2:Y:S04]  /*3bc0*/  LDL R4, [R6+0x1008] ;  /* 0x0010080006047983 */ /* 0x010ea80000100800 */
[----:B------:R-:W3:Y:S04]  /*3bd0*/  LDL R5, [R6+0x4008] ;  /* 0x0040080006057983 */ /* 0x000ee80000100800 */
[----:B--2---:R0:W-:Y:S04]  /*3be0*/  STL [R6+0x8], R4 ;  /* 0x0000080406007387 */ /* 0x0041e80000100800 */
[----:B---3--:R0:W-:Y:S02]  /*3bf0*/  STL [R6+0x3008], R5 ;  /* 0x0030080506007387 */ /* 0x0081e40000100800 */
.L_x_96:
[----:B------:R-:W-:-:S04]  /*3c00*/  UIADD3 UR12, UPT, UPT, UR12, 0x1, URZ ;  /* 0x000000010c0c7890 */ /* 0x000fc8000fffe0ff */
[----:B------:R-:W-:-:S09]  /*3c10*/  UISETP.NE.AND UP0, UPT, UR12, UR13, UPT ;  /* 0x0000000d0c00728c */ /* 0x000fd2000bf05270 */
[----:B------:R-:W-:Y:S05]  /*3c20*/  BRA.U UP0, `(.L_x_99) ;  /* 0xffffffe100c07547 */ /* 0x000fea000b83ffff */
.L_x_37:
[----:B0-----:R-:W0:Y:S02]  /*3c30*/  LDC R3, c[0x0][0x3a8] ;  /* 0x0000ea00ff037b82 */ /* 0x001e240000000800 */
[----:B0-----:R-:W-:-:S13]  /*3c40*/  ISETP.GE.AND P0, PT, R3, 0x1, PT ;  /* 0x000000010300780c */ /* 0x001fda0003f06270 */
[----:B------:R-:W-:Y:S05]  /*3c50*/  @!P0 EXIT ;  /* 0x000000000000894d */ /* 0x000fea0003800000 */
[C---:B------:R-:W-:Y:S01]  /*3c60*/  ISETP.GE.U32.AND P1, PT, R3.reuse, 0x10, PT ;  /* 0x000000100300780c */ /* 0x040fe20003f26070 */
[----:B---3--:R-:W-:Y:S01]  /*3c70*/  IMAD R20, R2, R3, RZ ;  /* 0x0000000302147224 */ /* 0x008fe200078e02ff */
[----:B------:R-:W-:Y:S02]  /*3c80*/  LOP3.LUT R21, R3, 0xf, RZ, 0xc0, !PT ;  /* 0x0000000f03157812 */ /* 0x000fe400078ec0ff */
[----:B------:R-:W-:Y:S02]  /*3c90*/  MOV R2, RZ ;  /* 0x000000ff00027202 */ /* 0x000fe40000000f00 */
[----:B------:R-:W-:-:S07]  /*3ca0*/  ISETP.NE.AND P0, PT, R21, RZ, PT ;  /* 0x000000ff1500720c */ /* 0x000fce0003f05270 */
[----:B------:R-:W-:Y:S06]  /*3cb0*/  @!P1 BRA `(.L_x_100) ;  /* 0x0000000000e49947 */ /* 0x000fec0003800000 */
[----:B-12-4-:R-:W0:Y:S01]  /*3cc0*/  LDC.64 R4, c[0x0][0x3a0] ;  /* 0x0000e800ff047b82 */ /* 0x016e220000000a00 */
[----:B------:R-:W-:Y:S01]  /*3cd0*/  LOP3.LUT R2, R3, 0x7ffffff0, RZ, 0xc0, !PT ;  /* 0x7ffffff003027812 */ /* 0x000fe200078ec0ff */
[C---:B------:R-:W-:Y:S01]  /*3ce0*/  VIADD R22, R1.reuse, 0x3020 ;  /* 0x0000302001167836 */ /* 0x040fe20000000000 */
[----:B------:R-:W-:-:S03]  /*3cf0*/  IADD3 R23, PT, PT, R1, 0x20, RZ ;  /* 0x0000002001177810 */ /* 0x000fc60007ffe0ff */
[----:B------:R-:W-:Y:S02]  /*3d00*/  IMAD.MOV R24, RZ, RZ, -R2 ;  /* 0x000000ffff187224 */ /* 0x000fe400078e0a02 */
[----:B0-----:R-:W-:-:S03]  /*3d10*/  IMAD.WIDE.U32 R4, R20, 0x8, R4 ;  /* 0x0000000814047825 */ /* 0x001fc600078e0004 */
[----:B------:R-:W-:-:S05]  /*3d20*/  IADD3 R25, P1, PT, R4, 0x40, RZ ;  /* 0x0000004004197810 */ /* 0x000fca0007f3e0ff */
[----:B------:R-:W-:-:S08]  /*3d30*/  IMAD.X R28, RZ, RZ, R5, P1 ;  /* 0x000000ffff1c7224 */ /* 0x000fd000008e0605 */
.L_x_101:
[----:B0-----:R-:W2:Y:S04]  /*3d40*/  LDL.128 R8, [R22+-0x20] ;  /* 0xffffe00016087983 */ /* 0x001ea80000100c00 */
[----:B------:R-:W3:Y:S04]  /*3d50*/  LDL.128 R12, [R23+-0x20] ;  /* 0xffffe000170c7983 */ /* 0x000ee80000100c00 */
[----:B------:R-:W4:Y:S04]  /*3d60*/  LDL.128 R16, [R22+-0x10] ;  /* 0xfffff00016107983 */ /* 0x000f280000100c00 */
[----:B------:R-:W5:Y:S01]  /*3d70*/  LDL.128 R4, [R23+-0x10] ;  /* 0xfffff00017047983 */ /* 0x000f620000100c00 */
[----:B------:R-:W-:Y:S01]  /*3d80*/  IMAD.MOV.U32 R26, RZ, RZ, R25 ;  /* 0x000000ffff1a7224 */ /* 0x000fe200078e0019 */
[----:B------:R-:W-:-:S05]  /*3d90*/  MOV R27, R28 ;  /* 0x0000001c001b7202 */ /* 0x000fca0000000f00 */
[----:B--2---:R-:W-:Y:S04]  /*3da0*/  STG.E desc[UR8][R26.64+-0x40], R8 ;  /* 0xffffc0081a007986 */ /* 0x004fe8000c101908 */
[----:B------:R-:W-:Y:S04]  /*3db0*/  STG.E desc[UR8][R26.64+-0x38], R9 ;  /* 0xffffc8091a007986 */ /* 0x000fe8000c101908 */
[----:B------:R-:W-:Y:S04]  /*3dc0*/  STG.E desc[UR8][R26.64+-0x30], R10 ;  /* 0xffffd00a1a007986 */ /* 0x000fe8000c101908 */
[----:B------:R0:W-:Y:S04]  /*3dd0*/  STG.E desc[UR8][R26.64+-0x28], R11 ;  /* 0xffffd80b1a007986 */ /* 0x0001e8000c101908 */
[----:B---3--:R-:W-:Y:S04]  /*3de0*/  STG.E desc[UR8][R26.64+-0x3c], R12 ;  /* 0xffffc40c1a007986 */ /* 0x008fe8000c101908 */
[----:B------:R-:W-:Y:S04]  /*3df0*/  STG.E desc[UR8][R26.64+-0x34], R13 ;  /* 0xffffcc0d1a007986 */ /* 0x000fe8000c101908 */
[----:B------:R-:W-:Y:S04]  /*3e00*/  STG.E desc[UR8][R26.64+-0x2c], R14 ;  /* 0xffffd40e1a007986 */ /* 0x000fe8000c101908 */
[----:B------:R1:W-:Y:S04]  /*3e10*/  STG.E desc[UR8][R26.64+-0x24], R15 ;  /* 0xffffdc0f1a007986 */ /* 0x0003e8000c101908 */
[----:B----4-:R-:W-:Y:S04]  /*3e20*/  STG.E desc[UR8][R26.64+-0x20], R16 ;  /* 0xffffe0101a007986 */ /* 0x010fe8000c101908 */
[----:B------:R-:W-:Y:S04]  /*3e30*/  STG.E desc[UR8][R26.64+-0x18], R17 ;  /* 0xffffe8111a007986 */ /* 0x000fe8000c101908 */
[----:B------:R-:W-:Y:S04]  /*3e40*/  STG.E desc[UR8][R26.64+-0x10], R18 ;  /* 0xfffff0121a007986 */ /* 0x000fe8000c101908 */
[----:B------:R2:W-:Y:S04]  /*3e50*/  STG.E desc[UR8][R26.64+-0x8], R19 ;  /* 0xfffff8131a007986 */ /* 0x0005e8000c101908 */
[----:B-----5:R-:W-:Y:S04]  /*3e60*/  STG.E desc[UR8][R26.64+-0x1c], R4 ;  /* 0xffffe4041a007986 */ /* 0x020fe8000c101908 */
[----:B------:R-:W-:Y:S04]  /*3e70*/  STG.E desc[UR8][R26.64+-0x14], R5 ;  /* 0xffffec051a007986 */ /* 0x000fe8000c101908 */
[----:B------:R-:W-:Y:S04]  /*3e80*/  STG.E desc[UR8][R26.64+-0xc], R6 ;  /* 0xfffff4061a007986 */ /* 0x000fe8000c101908 */
[----:B------:R3:W-:Y:S04]  /*3e90*/  STG.E desc[UR8][R26.64+-0x4], R7 ;  /* 0xfffffc071a007986 */ /* 0x0007e8000c101908 */
[----:B0-----:R-:W4:Y:S04]  /*3ea0*/  LDL.128 R8, [R22] ;  /* 0x0000000016087983 */ /* 0x001f280000100c00 */
[----:B-1----:R-:W5:Y:S04]  /*3eb0*/  LDL.128 R12, [R23] ;  /* 0x00000000170c7983 */ /* 0x002f680000100c00 */
[----:B--2---:R0:W2:Y:S04]  /*3ec0*/  LDL.128 R16, [R22+0x10] ;  /* 0x0000100016107983 */ /* 0x0040a80000100c00 */
[----:B---3--:R1:W3:Y:S01]  /*3ed0*/  LDL.128 R4, [R23+0x10] ;  /* 0x0000100017047983 */ /* 0x0082e20000100c00 */
[----:B------:R-:W-:Y:S01]  /*3ee0*/  VIADD R24, R24, 0x10 ;  /* 0x0000001018187836 */ /* 0x000fe20000000000 */
[----:B------:R-:W-:-:S02]  /*3ef0*/  IADD3 R25, P2, PT, R26, 0x80, RZ ;  /* 0x000000801a197810 */ /* 0x000fc40007f5e0ff */
[----:B0-----:R-:W-:Y:S02]  /*3f00*/  IADD3 R22, PT, PT, R22, 0x40, RZ ;  /* 0x0000004016167810 */ /* 0x001fe40007ffe0ff */
[----:B------:R-:W-:Y:S01]  /*3f10*/  ISETP.NE.AND P1, PT, R24, RZ, PT ;  /* 0x000000ff1800720c */ /* 0x000fe20003f25270 */
[----:B------:R-:W-:Y:S02]  /*3f20*/  IMAD.X R28, RZ, RZ, R27, P2 ;  /* 0x000000ffff1c7224 */ /* 0x000fe400010e061b */
[----:B-1----:R-:W-:Y:S01]  /*3f30*/  VIADD R23, R23, 0x40 ;  /* 0x0000004017177836 */ /* 0x002fe20000000000 */
[----:B----4-:R0:W-:Y:S04]  /*3f40*/  STG.E desc[UR8][R26.64], R8 ;  /* 0x000000081a007986 */ /* 0x0101e8000c101908 */
[----:B------:R0:W-:Y:S04]  /*3f50*/  STG.E desc[UR8][R26.64+0x8], R9 ;  /* 0x000008091a007986 */ /* 0x0001e8000c101908 */
[----:B------:R0:W-:Y:S04]  /*3f60*/  STG.E desc[UR8][R26.64+0x10], R10 ;  /* 0x0000100a1a007986 */ /* 0x0001e8000c101908 */
[----:B------:R0:W-:Y:S04]  /*3f70*/  STG.E desc[UR8][R26.64+0x18], R11 ;  /* 0x0000180b1a007986 */ /* 0x0001e8000c101908 */
[----:B-----5:R0:W-:Y:S04]  /*3f80*/  STG.E desc[UR8][R26.64+0x4], R12 ;  /* 0x0000040c1a007986 */ /* 0x0201e8000c101908 */
[----:B------:R0:W-:Y:S04]  /*3f90*/  STG.E desc[UR8][R26.64+0xc], R13 ;  /* 0x00000c0d1a007986 */ /* 0x0001e8000c101908 */
[----:B------:R0:W-:Y:S04]  /*3fa0*/  STG.E desc[UR8][R26.64+0x14], R14 ;  /* 0x0000140e1a007986 */ /* 0x0001e8000c101908 */
[----:B------:R0:W-:Y:S04]  /*3fb0*/  STG.E desc[UR8][R26.64+0x1c], R15 ;  /* 0x00001c0f1a007986 */ /* 0x0001e8000c101908 */
[----:B--2---:R0:W-:Y:S04]  /*3fc0*/  STG.E desc[UR8][R26.64+0x20], R16 ;  /* 0x000020101a007986 */ /* 0x0041e8000c101908 */
[----:B------:R0:W-:Y:S04]  /*3fd0*/  STG.E desc[UR8][R26.64+0x28], R17 ;  /* 0x000028111a007986 */ /* 0x0001e8000c101908 */
[----:B------:R0:W-:Y:S04]  /*3fe0*/  STG.E desc[UR8][R26.64+0x30], R18 ;  /* 0x000030121a007986 */ /* 0x0001e8000c101908 */
[----:B------:R0:W-:Y:S04]  /*3ff0*/  STG.E desc[UR8][R26.64+0x38], R19 ;  /* 0x000038131a007986 */ /* 0x0001e8000c101908 */
[----:B---3--:R0:W-:Y:S04]  /*4000*/  STG.E desc[UR8][R26.64+0x24], R4 ;  /* 0x000024041a007986 */ /* 0x0081e8000c101908 */
[----:B------:R0:W-:Y:S04]  /*4010*/  STG.E desc[UR8][R26.64+0x2c], R5 ;  /* 0x00002c051a007986 */ /* 0x0001e8000c101908 */
[----:B------:R0:W-:Y:S04]  /*4020*/  STG.E desc[UR8][R26.64+0x34], R6 ;  /* 0x000034061a007986 */ /* 0x0001e8000c101908 */
[----:B------:R0:W-:Y:S01]  /*4030*/  STG.E desc[UR8][R26.64+0x3c], R7 ;  /* 0x00003c071a007986 */ /* 0x0001e2000c101908 */
[----:B------:R-:W-:Y:S05]  /*4040*/  @P1 BRA `(.L_x_101) ;  /* 0xfffffffc003c1947 */ /* 0x000fea000383ffff */
.L_x_100:
[----:B------:R-:W-:Y:S05]  /*4050*/  @!P0 EXIT ;  /* 0x000000000000894d */ /* 0x000fea0003800000 */
[----:B------:R-:W-:Y:S02]  /*4060*/  ISETP.GE.U32.AND P1, PT, R21, 0x8, PT ;  /* 0x000000081500780c */ /* 0x000fe40003f26070 */
[----:B0-----:R-:W-:-:S04]  /*4070*/  LOP3.LUT R26, R3, 0x7, RZ, 0xc0, !PT ;  /* 0x00000007031a7812 */ /* 0x001fc800078ec0ff */
[----:B------:R-:W-:-:S07]  /*4080*/  ISETP.NE.AND P0, PT, R26, RZ, PT ;  /* 0x000000ff1a00720c */ /* 0x000fce0003f05270 */
[----:B------:R-:W-:Y:S06]  /*4090*/  @!P1 BRA `(.L_x_102) ;  /* 0x0000000000789947 */ /* 0x000fec0003800000 */
[----:B------:R-:W0:Y:S01]  /*40a0*/  LDC.64 R22, c[0x0][0x3a0] ;  /* 0x0000e800ff167b82 */ /* 0x000e220000000a00 */
[----:B-1----:R-:W-:Y:S01]  /*40b0*/  IADD3 R12, P1, PT, R20, R2, RZ ;  /* 0x00000002140c7210 */ /* 0x002fe20007f3e0ff */
[----:B------:R-:W-:-:S06]  /*40c0*/  IMAD R21, R2, 0x4, R1 ;  /* 0x0000000402157824 */ /* 0x000fcc00078e0201 */
[----:B------:R-:W1:Y:S01]  /*40d0*/  LDC.64 R24, c[0x0][0x3a0] ;  /* 0x0000e800ff187b82 */ /* 0x000e620000000a00 */
[----:B------:R-:W-:Y:S01]  /*40e0*/  IADD3.X R13, PT, PT, RZ, RZ, RZ, P1, !PT ;  /* 0x000000ffff0d7210 */ /* 0x000fe20000ffe4ff */
[----:B------:R-:W-:Y:S01]  /*40f0*/  IMAD.IADD R17, R20, 0x1, R2 ;  /* 0x0000000114117824 */ /* 0x000fe200078e0202 */
[----:B--2-4-:R-:W2:Y:S04]  /*4100*/  LDL.128 R4, [R21+0x3000] ;  /* 0x0030000015047983 */ /* 0x014ea80000100c00 */
[----:B------:R-:W3:Y:S01]  /*4110*/  LDL.128 R8, [R21] ;  /* 0x0000000015087983 */ /* 0x000ee20000100c00 */
[----:B0-----:R-:W-:-:S04]  /*4120*/  LEA R22, P1, R12, R22, 0x3 ;  /* 0x000000160c167211 */ /* 0x001fc800078218ff */
[----:B------:R-:W-:Y:S02]  /*4130*/  LEA.HI.X R23, R12, R23, R13, 0x3, P1 ;  /* 0x000000170c177211 */ /* 0x000fe400008f1c0d */
[----:B------:R-:W4:Y:S01]  /*4140*/  LDL.128 R12, [R21+0x3010] ;  /* 0x00301000150c7983 */ /* 0x000f220000100c00 */
[----:B-1----:R-:W-:-:S03]  /*4150*/  IMAD.WIDE.U32 R24, R17, 0x8, R24 ;  /* 0x0000000811187825 */ /* 0x002fc600078e0018 */
[----:B------:R-:W5:Y:S01]  /*4160*/  LDL.128 R16, [R21+0x10] ;  /* 0x0000100015107983 */ /* 0x000f620000100c00 */
[----:B------:R-:W-:-:S03]  /*4170*/  VIADD R2, R2, 0x8 ;  /* 0x0000000802027836 */ /* 0x000fc60000000000 */
[----:B--2---:R0:W-:Y:S04]  /*4180*/  STG.E desc[UR8][R24.64], R4 ;  /* 0x0000000418007986 */ /* 0x0041e8000c101908 */
[----:B---3--:R0:W-:Y:S04]  /*4190*/  STG.E desc[UR8][R24.64+0x4], R8 ;  /* 0x0000040818007986 */ /* 0x0081e8000c101908 */
[----:B------:R0:W-:Y:S04]  /*41a0*/  STG.E desc[UR8][R22.64+0x8], R5 ;  /* 0x0000080516007986 */ /* 0x0001e8000c101908 */
[----:B------:R0:W-:Y:S04]  /*41b0*/  STG.E desc[UR8][R22.64+0xc], R9 ;  /* 0x00000c0916007986 */ /* 0x0001e8000c101908 */
[----:B------:R0:W-:Y:S04]  /*41c0*/  STG.E desc[UR8][R22.64+0x10], R6 ;  /* 0x0000100616007986 */ /* 0x0001e8000c101908 */
[----:B------:R0:W-:Y:S04]  /*41d0*/  STG.E desc[UR8][R22.64+0x14], R10 ;  /* 0x0000140a16007986 */ /* 0x0001e8000c101908 */
[----:B------:R0:W-:Y:S04]  /*41e0*/  STG.E desc[UR8][R22.64+0x18], R7 ;  /* 0x0000180716007986 */ /* 0x0001e8000c101908 */
[----:B------:R0:W-:Y:S04]  /*41f0*/  STG.E desc[UR8][R22.64+0x1c], R11 ;  /* 0x00001c0b16007986 */ /* 0x0001e8000c101908 */
[----:B----4-:R0:W-:Y:S04]  /*4200*/  STG.E desc[UR8][R22.64+0x20], R12 ;  /* 0x0000200c16007986 */ /* 0x0101e8000c101908 */
[----:B------:R0:W-:Y:S04]  /*4210*/  STG.E desc[UR8][R22.64+0x28], R13 ;  /* 0x0000280d16007986 */ /* 0x0001e8000c101908 */
[----:B------:R0:W-:Y:S04]  /*4220*/  STG.E desc[UR8][R22.64+0x30], R14 ;  /* 0x0000300e16007986 */ /* 0x0001e8000c101908 */
[----:B------:R0:W-:Y:S04]  /*4230*/  STG.E desc[UR8][R22.64+0x38], R15 ;  /* 0x0000380f16007986 */ /* 0x0001e8000c101908 */
[----:B-----5:R0:W-:Y:S04]  /*4240*/  STG.E desc[UR8][R22.64+0x24], R16 ;  /* 0x0000241016007986 */ /* 0x0201e8000c101908 */
[----:B------:R0:W-:Y:S04]  /*4250*/  STG.E desc[UR8][R22.64+0x2c], R17 ;  /* 0x00002c1116007986 */ /* 0x0001e8000c101908 */
[----:B------:R0:W-:Y:S04]  /*4260*/  STG.E desc[UR8][R22.64+0x34], R18 ;  /* 0x0000341216007986 */ /* 0x0001e8000c101908 */
[----:B------:R0:W-:Y:S02]  /*4270*/  STG.E desc[UR8][R22.64+0x3c], R19 ;  /* 0x00003c1316007986 */ /* 0x0001e4000c101908 */
.L_x_102:
[----:B------:R-:W-:Y:S05]  /*4280*/  @!P0 EXIT ;  /* 0x000000000000894d */ /* 0x000fea0003800000 */
[----:B------:R-:W-:Y:S02]  /*4290*/  ISETP.GE.U32.AND P1, PT, R26, 0x4, PT ;  /* 0x000000041a00780c */ /* 0x000fe40003f26070 */
[----:B------:R-:W-:-:S04]  /*42a0*/  LOP3.LUT R3, R3, 0x3, RZ, 0xc0, !PT ;  /* 0x0000000303037812 */ /* 0x000fc800078ec0ff */
[----:B------:R-:W-:-:S07]  /*42b0*/  ISETP.NE.AND P0, PT, R3, RZ, PT ;  /* 0x000000ff0300720c */ /* 0x000fce0003f05270 */
[----:B------:R-:W-:Y:S06]  /*42c0*/  @!P1 BRA `(.L_x_103) ;  /* 0x0000000000509947 */ /* 0x000fec0003800000 */
[----:B01----:R-:W-:Y:S01]  /*42d0*/  LEA R16, R2, R1, 0x2 ;  /* 0x0000000102107211 */ /* 0x003fe200078e10ff */
[----:B------:R-:W0:Y:S04]  /*42e0*/  LDC.64 R12, c[0x0][0x3a0] ;  /* 0x0000e800ff0c7b82 */ /* 0x000e280000000a00 */
[----:B--2-4-:R-:W2:Y:S04]  /*42f0*/  LDL.128 R4, [R16+0x3000] ;  /* 0x0030000010047983 */ /* 0x014ea80000100c00 */
[----:B------:R-:W3:Y:S01]  /*4300*/  LDL.128 R8, [R16] ;  /* 0x0000000010087983 */ /* 0x000ee20000100c00 */
[----:B------:R-:W1:Y:S01]  /*4310*/  LDC.64 R14, c[0x0][0x3a0] ;  /* 0x0000e800ff0e7b82 */ /* 0x000e620000000a00 */
[C---:B------:R-:W-:Y:S01]  /*4320*/  IADD3 R18, P1, PT, R20.reuse, R2, RZ ;  /* 0x0000000214127210 */ /* 0x040fe20007f3e0ff */
[----:B------:R-:W-:-:S02]  /*4330*/  IMAD.IADD R17, R20, 0x1, R2 ;  /* 0x0000000114117824 */ /* 0x000fc400078e0202 */
[----:B------:R-:W-:Y:S01]  /*4340*/  VIADD R2, R2, 0x4 ;  /* 0x0000000402027836 */ /* 0x000fe20000000000 */
[----:B------:R-:W-:Y:S02]  /*4350*/  IADD3.X R19, PT, PT, RZ, RZ, RZ, P1, !PT ;  /* 0x000000ffff137210 */ /* 0x000fe40000ffe4ff */
[----:B0-----:R-:W-:-:S04]  /*4360*/  LEA R12, P1, R18, R12, 0x3 ;  /* 0x0000000c120c7211 */ /* 0x001fc800078218ff */
[----:B------:R-:W-:Y:S01]  /*4370*/  LEA.HI.X R13, R18, R13, R19, 0x3, P1 ;  /* 0x0000000d120d7211 */ /* 0x000fe200008f1c13 */
[----:B-1----:R-:W-:-:S05]  /*4380*/  IMAD.WIDE.U32 R14, R17, 0x8, R14 ;  /* 0x00000008110e7825 */ /* 0x002fca00078e000e */
[----:B--2---:R0:W-:Y:S04]  /*4390*/  STG.E desc[UR8][R14.64], R4 ;  /* 0x000000040e007986 */ /* 0x0041e8000c101908 */
[----:B---3--:R0:W-:Y:S04]  /*43a0*/  STG.E desc[UR8][R14.64+0x4], R8 ;  /* 0x000004080e007986 */ /* 0x0081e8000c101908 */
[----:B------:R0:W-:Y:S04]  /*43b0*/  STG.E desc[UR8][R12.64+0x8], R5 ;  /* 0x000008050c007986 */ /* 0x0001e8000c101908 */
[----:B------:R0:W-:Y:S04]  /*43c0*/  STG.E desc[UR8][R12.64+0xc], R9 ;  /* 0x00000c090c007986 */ /* 0x0001e8000c101908 */
[----:B------:R0:W-:Y:S04]  /*43d0*/  STG.E desc[UR8][R12.64+0x10], R6 ;  /* 0x000010060c007986 */ /* 0x0001e8000c101908 */
[----:B------:R0:W-:Y:S04]  /*43e0*/  STG.E desc[UR8][R12.64+0x14], R10 ;  /* 0x0000140a0c007986 */ /* 0x0001e8000c101908 */
[----:B------:R0:W-:Y:S04]  /*43f0*/  STG.E desc[UR8][R12.64+0x18], R7 ;  /* 0x000018070c007986 */ /* 0x0001e8000c101908 */
[----:B------:R0:W-:Y:S02]  /*4400*/  STG.E desc[UR8][R12.64+0x1c], R11 ;  /* 0x00001c0b0c007986 */ /* 0x0001e4000c101908 */
.L_x_103:
[----:B------:R-:W-:Y:S05]  /*4410*/  @!P0 EXIT ;  /* 0x000000000000894d */ /* 0x000fea0003800000 */
[----:B012-4-:R-:W0:Y:S01]  /*4420*/  LDC.64 R4, c[0x0][0x3a0] ;  /* 0x0000e800ff047b82 */ /* 0x017e220000000a00 */
[----:B------:R-:W-:Y:S01]  /*4430*/  IADD3 R7, PT, PT, R20, R2, RZ ;  /* 0x0000000214077210 */ /* 0x000fe20007ffe0ff */
[----:B------:R-:W-:-:S04]  /*4440*/  IMAD R6, R2, 0x4, R1 ;  /* 0x0000000402067824 */ /* 0x000fc800078e0201 */
[----:B0-----:R-:W-:-:S03]  /*4450*/  IMAD.WIDE.U32 R4, R7, 0x8, R4 ;  /* 0x0000000807047825 */ /* 0x001fc600078e0004 */
[----:B------:R-:W-:Y:S01]  /*4460*/  IADD3 R8, P0, PT, R4, 0x4, RZ ;  /* 0x0000000404087810 */ /* 0x000fe20007f1e0ff */
[----:B------:R-:W-:Y:S01]  /*4470*/  IMAD R4, R2, 0x4, R0 ;  /* 0x0000000402047824 */ /* 0x000fe200078e0200 */
[----:B------:R-:W-:-:S03]  /*4480*/  IADD3 R0, PT, PT, -R3, RZ, RZ ;  /* 0x000000ff03007210 */ /* 0x000fc60007ffe1ff */
[----:B------:R-:W-:-:S08]  /*4490*/  IMAD.X R9, RZ, RZ, R5, P0 ;  /* 0x000000ffff097224 */ /* 0x000fd000000e0605 */
.L_x_104:
[----:B0-----:R0:W2:Y:S04]  /*44a0*/  LDL R5, [R4] ;  /* 0x0000000004057983 */ /* 0x0010a80000100800 */
[----:B------:R1:W3:Y:S01]  /*44b0*/  LDL R7, [R6] ;  /* 0x0000000006077983 */ /* 0x0002e20000100800 */
[----:B------:R-:W-:Y:S01]  /*44c0*/  IMAD.MOV.U32 R2, RZ, RZ, R8 ;  /* 0x000000ffff027224 */ /* 0x000fe200078e0008 */
[----:B------:R-:W-:Y:S01]  /*44d0*/  MOV R3, R9 ;  /* 0x0000000900037202 */ /* 0x000fe20000000f00 */
[----:B------:R-:W-:Y:S02]  /*44e0*/  VIADD R0, R0, 0x1 ;  /* 0x0000000100007836 */ /* 0x000fe40000000000 */
[----:B0-----:R-:W-:Y:S01]  /*44f0*/  VIADD R4, R4, 0x4 ;  /* 0x0000000404047836 */ /* 0x001fe20000000000 */
[----:B------:R-:W-:-:S02]  /*4500*/  IADD3 R8, P1, PT, R2, 0x8, RZ ;  /* 0x0000000802087810 */ /* 0x000fc40007f3e0ff */
[----:B------:R-:W-:Y:S02]  /*4510*/  ISETP.NE.AND P0, PT, R0, RZ, PT ;  /* 0x000000ff0000720c */ /* 0x000fe40003f05270 */
[----:B------:R-:W-:Y:S02]  /*4520*/  IADD3.X R9, PT, PT, RZ, R3, RZ, P1, !PT ;  /* 0x00000003ff097210 */ /* 0x000fe40000ffe4ff */
[----:B-1----:R-:W-:Y:S01]  /*4530*/  IADD3 R6, PT, PT, R6, 0x4, RZ ;  /* 0x0000000406067810 */ /* 0x002fe20007ffe0ff */
[----:B--2---:R0:W-:Y:S04]  /*4540*/  STG.E desc[UR8][R2.64+-0x4], R5 ;  /* 0xfffffc0502007986 */ /* 0x0041e8000c101908 */
[----:B---3--:R0:W-:Y:S04]  /*4550*/  STG.E desc[UR8][R2.64], R7 ;  /* 0x0000000702007986 */ /* 0x0081e8000c101908 */
[----:B------:R-:W-:Y:S05]  /*4560*/  @P0 BRA `(.L_x_104) ;  /* 0xfffffffc00cc0947 */ /* 0x000fea000383ffff */
[----:B------:R-:W-:Y:S05]  /*4570*/  EXIT ;  /* 0x000000000000794d */ /* 0x000fea0003800000 */
.L_x_105:
[----:B------:R-:W-:-:S00]  /*4580*/  BRA `(.L_x_105) ;  /* 0xfffffffc00fc7947 */ /* 0x000fc0000383ffff */
[----:B------:R-:W-:-:S00]  /*4590*/  NOP ;  /* 0x0000000000007918 */ /* 0x000fc00000000000 */
        /* <DEDUP_REMOVED lines=14> */
.L_x_106:


//--------------------- .nv.shared._Z10knn_kernelPK6float2iS1_iPSt4pairIifEi --------------------------
	.section	.nv.shared._Z10knn_kernelPK6float2iS1_iPSt4pairIifEi,"aw",@nobits
	.sectionflags	@""
	.align	16
	.zero		1024


//--------------------- .nv.shared.reserved.0     --------------------------
	.section	.nv.shared.reserved.0,"aw",@nobits
	.weak		__nv_reservedSMEM_offset_0_alias
	.size		__nv_reservedSMEM_offset_0_alias, 0, 64
	.other		__nv_reservedSMEM_offset_0_alias,@"STO_CUDA_RESERVED_SHARED STV_DEFAULT"
__nv_reservedSMEM_offset_0_alias:
	.zero		0
	.zero		64


//--------------------- .nv.constant0._Z10knn_kernelPK6float2iS1_iPSt4pairIifEi --------------------------
	.section	.nv.constant0._Z10knn_kernelPK6float2iS1_iPSt4pairIifEi,"a",@progbits
	.sectionflags	@""
	.align	4
.nv.constant0._Z10knn_kernelPK6float2iS1_iPSt4pairIifEi:
	.zero		940


//--------------------- SYMBOLS --------------------------

	.type		.nv.reservedSmem.offset0,@object
	.size		.nv.reservedSmem.offset0,0x4
	.type		.nv.reservedSmem.cap,@object
	.size		.nv.reservedSmem.cap,0x4
